//
// Generated by NVIDIA NVVM Compiler
//
// Compiler Build ID: CL-36424714
// Cuda compilation tools, release 13.0, V13.0.88
// Based on NVVM 20.0.0
//

.version 9.0
.target sm_100
.address_size 64

	// .globl	_Z9SSTMatrixPfPii
// _ZZ4SMSVPfS_S_PiS0_iE4psum has been demoted

.visible .entry _Z9SSTMatrixPfPii(
	.param .u64 .ptr .align 1 _Z9SSTMatrixPfPii_param_0,
	.param .u64 .ptr .align 1 _Z9SSTMatrixPfPii_param_1,
	.param .u32 _Z9SSTMatrixPfPii_param_2
)
{
	.reg .pred 	%p<11>;
	.reg .b32 	%r<88>;
	.reg .b32 	%f<6>;
	.reg .b64 	%rd<32>;

	ld.param.u64 	%rd7, [_Z9SSTMatrixPfPii_param_0];
	ld.param.u64 	%rd8, [_Z9SSTMatrixPfPii_param_1];
	ld.param.u32 	%r48, [_Z9SSTMatrixPfPii_param_2];
	cvta.to.global.u64 	%rd1, %rd8;
	cvta.to.global.u64 	%rd2, %rd7;
	mov.u32 	%r87, %ctaid.x;
	mov.u32 	%r2, %tid.x;
	max.s32 	%r49, %r2, %r87;
	setp.ge.s32 	%p1, %r49, %r48;
	@%p1 bra 	$L__BB0_17;
	add.s32 	%r50, %r87, 64;
	max.s32 	%r51, %r48, %r50;
	not.b32 	%r52, %r87;
	add.s32 	%r3, %r51, %r52;
	and.b32  	%r53, %r3, 192;
	setp.eq.s32 	%p2, %r53, 192;
	@%p2 bra 	$L__BB0_6;
	shr.u32 	%r54, %r3, 6;
	add.s32 	%r55, %r54, 1;
	and.b32  	%r56, %r55, 3;
	mul.wide.u32 	%rd9, %r87, 4;
	add.s64 	%rd31, %rd1, %rd9;
	mul.lo.s32 	%r57, %r87, %r48;
	shl.b32 	%r77, %r57, 1;
	shl.b32 	%r5, %r48, 7;
	add.s32 	%r76, %r2, %r77;
	neg.s32 	%r75, %r56;
	shl.b32 	%r58, %r55, 6;
	and.b32  	%r59, %r58, 192;
	add.s32 	%r87, %r87, %r59;
$L__BB0_3:
	.pragma "nounroll";
	mul.wide.u32 	%rd11, %r76, 4;
	add.s64 	%rd12, %rd2, %rd11;
	ld.global.f32 	%f1, [%rd12];
	// begin inline asm
	/*
	// end inline asm
	// begin inline asm
	CPTX_BEGIN
	// end inline asm
	mul.wide.u32 	%rd13, %r77, 4;
	add.s64 	%rd10, %rd7, %rd13;
	// begin inline asm
	sst.sstarr.f32 %r60, [%rd10], %r2, %f1;
	// end inline asm
	// begin inline asm
	CPTX_END
	// end inline asm
	// begin inline asm
	*/
	// end inline asm
	setp.eq.s32 	%p3, %r60, 0;
	@%p3 bra 	$L__BB0_5;
	st.global.u32 	[%rd31], %r60;
$L__BB0_5:
	add.s64 	%rd31, %rd31, 256;
	add.s32 	%r77, %r77, %r5;
	add.s32 	%r76, %r76, %r5;
	add.s32 	%r75, %r75, 1;
	setp.ne.s32 	%p4, %r75, 0;
	@%p4 bra 	$L__BB0_3;
$L__BB0_6:
	setp.lt.u32 	%p5, %r3, 192;
	@%p5 bra 	$L__BB0_17;
	shl.b32 	%r62, %r87, 1;
	add.s32 	%r63, %r62, 384;
	mul.lo.s32 	%r86, %r48, %r63;
	shl.b32 	%r18, %r48, 9;
	add.s32 	%r85, %r2, %r86;
	add.s32 	%r64, %r62, 256;
	mul.lo.s32 	%r84, %r48, %r64;
	add.s32 	%r83, %r2, %r84;
	add.s32 	%r65, %r62, 128;
	mul.lo.s32 	%r82, %r48, %r65;
	add.s32 	%r81, %r2, %r82;
	mul.lo.s32 	%r66, %r87, %r48;
	shl.b32 	%r80, %r66, 1;
	add.s32 	%r79, %r2, %r80;
$L__BB0_8:
	mul.wide.u32 	%rd15, %r79, 4;
	add.s64 	%rd16, %rd2, %rd15;
	ld.global.f32 	%f2, [%rd16];
	// begin inline asm
	/*
	// end inline asm
	// begin inline asm
	CPTX_BEGIN
	// end inline asm
	mul.wide.u32 	%rd17, %r80, 4;
	add.s64 	%rd14, %rd7, %rd17;
	// begin inline asm
	sst.sstarr.f32 %r67, [%rd14], %r2, %f2;
	// end inline asm
	// begin inline asm
	CPTX_END
	// end inline asm
	// begin inline asm
	*/
	// end inline asm
	setp.eq.s32 	%p6, %r67, 0;
	mul.wide.u32 	%rd18, %r87, 4;
	add.s64 	%rd6, %rd1, %rd18;
	@%p6 bra 	$L__BB0_10;
	st.global.u32 	[%rd6], %r67;
$L__BB0_10:
	mul.wide.u32 	%rd20, %r81, 4;
	add.s64 	%rd21, %rd2, %rd20;
	ld.global.f32 	%f3, [%rd21];
	// begin inline asm
	/*
	// end inline asm
	// begin inline asm
	CPTX_BEGIN
	// end inline asm
	mul.wide.u32 	%rd22, %r82, 4;
	add.s64 	%rd19, %rd7, %rd22;
	// begin inline asm
	sst.sstarr.f32 %r69, [%rd19], %r2, %f3;
	// end inline asm
	// begin inline asm
	CPTX_END
	// end inline asm
	// begin inline asm
	*/
	// end inline asm
	setp.eq.s32 	%p7, %r69, 0;
	@%p7 bra 	$L__BB0_12;
	st.global.u32 	[%rd6+256], %r69;
$L__BB0_12:
	mul.wide.u32 	%rd24, %r83, 4;
	add.s64 	%rd25, %rd2, %rd24;
	ld.global.f32 	%f4, [%rd25];
	// begin inline asm
	/*
	// end inline asm
	// begin inline asm
	CPTX_BEGIN
	// end inline asm
	mul.wide.u32 	%rd26, %r84, 4;
	add.s64 	%rd23, %rd7, %rd26;
	// begin inline asm
	sst.sstarr.f32 %r71, [%rd23], %r2, %f4;
	// end inline asm
	// begin inline asm
	CPTX_END
	// end inline asm
	// begin inline asm
	*/
	// end inline asm
	setp.eq.s32 	%p8, %r71, 0;
	@%p8 bra 	$L__BB0_14;
	st.global.u32 	[%rd6+512], %r71;
$L__BB0_14:
	mul.wide.u32 	%rd28, %r85, 4;
	add.s64 	%rd29, %rd2, %rd28;
	ld.global.f32 	%f5, [%rd29];
	// begin inline asm
	/*
	// end inline asm
	// begin inline asm
	CPTX_BEGIN
	// end inline asm
	mul.wide.u32 	%rd30, %r86, 4;
	add.s64 	%rd27, %rd7, %rd30;
	// begin inline asm
	sst.sstarr.f32 %r73, [%rd27], %r2, %f5;
	// end inline asm
	// begin inline asm
	CPTX_END
	// end inline asm
	// begin inline asm
	*/
	// end inline asm
	setp.eq.s32 	%p9, %r73, 0;
	@%p9 bra 	$L__BB0_16;
	st.global.u32 	[%rd6+768], %r73;
$L__BB0_16:
	add.s32 	%r87, %r87, 256;
	add.s32 	%r86, %r86, %r18;
	add.s32 	%r85, %r85, %r18;
	add.s32 	%r84, %r84, %r18;
	add.s32 	%r83, %r83, %r18;
	add.s32 	%r82, %r82, %r18;
	add.s32 	%r81, %r81, %r18;
	add.s32 	%r80, %r80, %r18;
	add.s32 	%r79, %r79, %r18;
	setp.lt.s32 	%p10, %r87, %r48;
	@%p10 bra 	$L__BB0_8;
$L__BB0_17:
	ret;

}
	// .globl	_Z9SSTVectorPfPii
.visible .entry _Z9SSTVectorPfPii(
	.param .u64 .ptr .align 1 _Z9SSTVectorPfPii_param_0,
	.param .u64 .ptr .align 1 _Z9SSTVectorPfPii_param_1,
	.param .u32 _Z9SSTVectorPfPii_param_2
)
{
	.reg .pred 	%p<3>;
	.reg .b32 	%r<6>;
	.reg .b32 	%f<2>;
	.reg .b64 	%rd<8>;

	ld.param.u64 	%rd1, [_Z9SSTVectorPfPii_param_0];
	ld.param.u64 	%rd2, [_Z9SSTVectorPfPii_param_1];
	ld.param.u32 	%r3, [_Z9SSTVectorPfPii_param_2];
	mov.u32 	%r1, %tid.x;
	setp.ge.s32 	%p1, %r1, %r3;
	@%p1 bra 	$L__BB1_3;
	cvta.to.global.u64 	%rd4, %rd1;
	mul.wide.u32 	%rd5, %r1, 4;
	add.s64 	%rd6, %rd4, %rd5;
	ld.global.f32 	%f1, [%rd6];
	// begin inline asm
	/*
	// end inline asm
	// begin inline asm
	CPTX_BEGIN
	// end inline asm
	// begin inline asm
	sst.sstarr.f32 %r4, [%rd1], %r1, %f1;
	// end inline asm
	// begin inline asm
	CPTX_END
	// end inline asm
	// begin inline asm
	*/
	// end inline asm
	setp.eq.s32 	%p2, %r4, 0;
	@%p2 bra 	$L__BB1_3;
	cvta.to.global.u64 	%rd7, %rd2;
	st.global.u32 	[%rd7], %r4;
$L__BB1_3:
	ret;

}
	// .globl	_Z4SMSVPfS_S_PiS0_i
.visible .entry _Z4SMSVPfS_S_PiS0_i(
	.param .u64 .ptr .align 1 _Z4SMSVPfS_S_PiS0_i_param_0,
	.param .u64 .ptr .align 1 _Z4SMSVPfS_S_PiS0_i_param_1,
	.param .u64 .ptr .align 1 _Z4SMSVPfS_S_PiS0_i_param_2,
	.param .u64 .ptr .align 1 _Z4SMSVPfS_S_PiS0_i_param_3,
	.param .u64 .ptr .align 1 _Z4SMSVPfS_S_PiS0_i_param_4,
	.param .u32 _Z4SMSVPfS_S_PiS0_i_param_5
)
{
	.reg .pred 	%p<12>;
	.reg .b32 	%r<137>;
	.reg .b32 	%f<32>;
	.reg .b64 	%rd<61>;
	// demoted variable
	.shared .align 4 .b8 _ZZ4SMSVPfS_S_PiS0_iE4psum[256];
	ld.param.u64 	%rd11, [_Z4SMSVPfS_S_PiS0_i_param_0];
	ld.param.u64 	%rd12, [_Z4SMSVPfS_S_PiS0_i_param_1];
	ld.param.u64 	%rd13, [_Z4SMSVPfS_S_PiS0_i_param_2];
	ld.param.u64 	%rd15, [_Z4SMSVPfS_S_PiS0_i_param_3];
	ld.param.u64 	%rd14, [_Z4SMSVPfS_S_PiS0_i_param_4];
	ld.param.u32 	%r25, [_Z4SMSVPfS_S_PiS0_i_param_5];
	cvta.to.global.u64 	%rd1, %rd11;
	cvta.to.global.u64 	%rd2, %rd15;
	cvta.to.global.u64 	%rd3, %rd12;
	mov.u32 	%r1, %tid.x;
	setp.ge.s32 	%p1, %r1, %r25;
	@%p1 bra 	$L__BB2_19;
	cvta.to.global.u64 	%rd16, %rd14;
	shl.b32 	%r26, %r1, 2;
	mov.u32 	%r27, _ZZ4SMSVPfS_S_PiS0_iE4psum;
	add.s32 	%r2, %r27, %r26;
	mov.b32 	%r28, 0;
	st.shared.u32 	[%r2], %r28;
	bar.sync 	0;
	ld.global.u32 	%r29, [%rd16];
	cvt.u32.u64 	%r30, %rd12;
	sub.s32 	%r3, %r29, %r30;
	setp.lt.s32 	%p2, %r3, -3;
	@%p2 bra 	$L__BB2_18;
	shr.s32 	%r32, %r3, 31;
	shr.u32 	%r33, %r32, 30;
	add.s32 	%r34, %r3, %r33;
	shr.s32 	%r35, %r34, 2;
	shl.b32 	%r4, %r25, 1;
	add.s32 	%r5, %r35, 1;
	and.b32  	%r6, %r5, 3;
	setp.lt.u32 	%p3, %r35, 3;
	mov.b32 	%r134, 0;
	@%p3 bra 	$L__BB2_13;
	and.b32  	%r134, %r5, -4;
	neg.s32 	%r133, %r134;
	add.s64 	%rd4, %rd3, 8;
	mov.u64 	%rd59, %rd4;
	mov.u32 	%r132, %r25;
$L__BB2_4:
	mul.wide.s32 	%rd17, %r132, 4;
	add.s64 	%rd6, %rd4, %rd17;
	ld.global.f32 	%f1, [%rd6+-8];
	cvt.rzi.s32.f32 	%r36, %f1;
	mul.wide.s32 	%rd18, %r36, 4;
	add.s64 	%rd19, %rd2, %rd18;
	ld.global.u32 	%r37, [%rd19];
	mul.lo.s32 	%r11, %r36, %r4;
	shl.b32 	%r38, %r11, 2;
	cvt.u64.u32 	%rd20, %r38;
	cvt.u32.u64 	%r39, %rd20;
	cvt.u32.u64 	%r40, %rd11;
	add.s32 	%r41, %r40, %r39;
	sub.s32 	%r42, %r37, %r41;
	shr.s32 	%r43, %r42, 31;
	shr.u32 	%r44, %r43, 30;
	add.s32 	%r45, %r42, %r44;
	shr.s32 	%r46, %r45, 2;
	setp.gt.s32 	%p4, %r1, %r46;
	@%p4 bra 	$L__BB2_6;
	add.s32 	%r47, %r11, %r1;
	add.s32 	%r48, %r47, %r25;
	mul.wide.s32 	%rd21, %r48, 4;
	add.s64 	%rd22, %rd1, %rd21;
	ld.global.f32 	%f2, [%rd22];
	cvt.rzi.s32.f32 	%r49, %f2;
	mul.wide.s32 	%rd23, %r47, 4;
	add.s64 	%rd24, %rd1, %rd23;
	ld.global.f32 	%f3, [%rd24];
	ld.global.f32 	%f4, [%rd59+-8];
	shl.b32 	%r50, %r49, 2;
	add.s32 	%r52, %r27, %r50;
	ld.shared.u32 	%r53, [%r52];
	cvt.rn.f32.s32 	%f5, %r53;
	fma.rn.f32 	%f6, %f3, %f4, %f5;
	cvt.rzi.s32.f32 	%r54, %f6;
	st.shared.u32 	[%r52], %r54;
$L__BB2_6:
	bar.sync 	0;
	ld.global.f32 	%f7, [%rd6+-4];
	cvt.rzi.s32.f32 	%r55, %f7;
	mul.wide.s32 	%rd25, %r55, 4;
	add.s64 	%rd26, %rd2, %rd25;
	ld.global.u32 	%r56, [%rd26];
	mul.lo.s32 	%r12, %r55, %r4;
	shl.b32 	%r57, %r12, 2;
	cvt.u64.u32 	%rd27, %r57;
	cvt.u32.u64 	%r58, %rd27;
	add.s32 	%r60, %r40, %r58;
	sub.s32 	%r61, %r56, %r60;
	shr.s32 	%r62, %r61, 31;
	shr.u32 	%r63, %r62, 30;
	add.s32 	%r64, %r61, %r63;
	shr.s32 	%r65, %r64, 2;
	setp.gt.s32 	%p5, %r1, %r65;
	@%p5 bra 	$L__BB2_8;
	add.s32 	%r66, %r12, %r1;
	add.s32 	%r67, %r66, %r25;
	mul.wide.s32 	%rd28, %r67, 4;
	add.s64 	%rd29, %rd1, %rd28;
	ld.global.f32 	%f8, [%rd29];
	cvt.rzi.s32.f32 	%r68, %f8;
	mul.wide.s32 	%rd30, %r66, 4;
	add.s64 	%rd31, %rd1, %rd30;
	ld.global.f32 	%f9, [%rd31];
	ld.global.f32 	%f10, [%rd59+-4];
	shl.b32 	%r69, %r68, 2;
	add.s32 	%r71, %r27, %r69;
	ld.shared.u32 	%r72, [%r71];
	cvt.rn.f32.s32 	%f11, %r72;
	fma.rn.f32 	%f12, %f9, %f10, %f11;
	cvt.rzi.s32.f32 	%r73, %f12;
	st.shared.u32 	[%r71], %r73;
$L__BB2_8:
	bar.sync 	0;
	ld.global.f32 	%f13, [%rd6];
	cvt.rzi.s32.f32 	%r74, %f13;
	mul.wide.s32 	%rd32, %r74, 4;
	add.s64 	%rd33, %rd2, %rd32;
	ld.global.u32 	%r75, [%rd33];
	mul.lo.s32 	%r13, %r74, %r4;
	shl.b32 	%r76, %r13, 2;
	cvt.u64.u32 	%rd34, %r76;
	cvt.u32.u64 	%r77, %rd34;
	add.s32 	%r79, %r40, %r77;
	sub.s32 	%r80, %r75, %r79;
	shr.s32 	%r81, %r80, 31;
	shr.u32 	%r82, %r81, 30;
	add.s32 	%r83, %r80, %r82;
	shr.s32 	%r84, %r83, 2;
	setp.gt.s32 	%p6, %r1, %r84;
	@%p6 bra 	$L__BB2_10;
	add.s32 	%r85, %r13, %r1;
	add.s32 	%r86, %r85, %r25;
	mul.wide.s32 	%rd35, %r86, 4;
	add.s64 	%rd36, %rd1, %rd35;
	ld.global.f32 	%f14, [%rd36];
	cvt.rzi.s32.f32 	%r87, %f14;
	mul.wide.s32 	%rd37, %r85, 4;
	add.s64 	%rd38, %rd1, %rd37;
	ld.global.f32 	%f15, [%rd38];
	ld.global.f32 	%f16, [%rd59];
	shl.b32 	%r88, %r87, 2;
	add.s32 	%r90, %r27, %r88;
	ld.shared.u32 	%r91, [%r90];
	cvt.rn.f32.s32 	%f17, %r91;
	fma.rn.f32 	%f18, %f15, %f16, %f17;
	cvt.rzi.s32.f32 	%r92, %f18;
	st.shared.u32 	[%r90], %r92;
$L__BB2_10:
	bar.sync 	0;
	ld.global.f32 	%f19, [%rd6+4];
	cvt.rzi.s32.f32 	%r93, %f19;
	mul.wide.s32 	%rd39, %r93, 4;
	add.s64 	%rd40, %rd2, %rd39;
	ld.global.u32 	%r94, [%rd40];
	mul.lo.s32 	%r14, %r93, %r4;
	shl.b32 	%r95, %r14, 2;
	cvt.u64.u32 	%rd41, %r95;
	cvt.u32.u64 	%r96, %rd41;
	add.s32 	%r98, %r40, %r96;
	sub.s32 	%r99, %r94, %r98;
	shr.s32 	%r100, %r99, 31;
	shr.u32 	%r101, %r100, 30;
	add.s32 	%r102, %r99, %r101;
	shr.s32 	%r103, %r102, 2;
	setp.gt.s32 	%p7, %r1, %r103;
	@%p7 bra 	$L__BB2_12;
	add.s32 	%r104, %r14, %r1;
	add.s32 	%r105, %r104, %r25;
	mul.wide.s32 	%rd42, %r105, 4;
	add.s64 	%rd43, %rd1, %rd42;
	ld.global.f32 	%f20, [%rd43];
	cvt.rzi.s32.f32 	%r106, %f20;
	mul.wide.s32 	%rd44, %r104, 4;
	add.s64 	%rd45, %rd1, %rd44;
	ld.global.f32 	%f21, [%rd45];
	ld.global.f32 	%f22, [%rd59+4];
	shl.b32 	%r107, %r106, 2;
	add.s32 	%r109, %r27, %r107;
	ld.shared.u32 	%r110, [%r109];
	cvt.rn.f32.s32 	%f23, %r110;
	fma.rn.f32 	%f24, %f21, %f22, %f23;
	cvt.rzi.s32.f32 	%r111, %f24;
	st.shared.u32 	[%r109], %r111;
$L__BB2_12:
	bar.sync 	0;
	add.s32 	%r133, %r133, 4;
	add.s32 	%r132, %r132, 4;
	add.s64 	%rd59, %rd59, 16;
	setp.ne.s32 	%p8, %r133, 0;
	@%p8 bra 	$L__BB2_4;
$L__BB2_13:
	setp.eq.s32 	%p9, %r6, 0;
	@%p9 bra 	$L__BB2_18;
	mul.wide.u32 	%rd46, %r134, 4;
	add.s64 	%rd60, %rd3, %rd46;
	add.s32 	%r136, %r134, %r25;
	neg.s32 	%r135, %r6;
	cvt.u32.u64 	%r116, %rd11;
$L__BB2_15:
	.pragma "nounroll";
	mul.wide.s32 	%rd47, %r136, 4;
	add.s64 	%rd48, %rd3, %rd47;
	ld.global.f32 	%f25, [%rd48];
	cvt.rzi.s32.f32 	%r112, %f25;
	mul.wide.s32 	%rd49, %r112, 4;
	add.s64 	%rd50, %rd2, %rd49;
	ld.global.u32 	%r113, [%rd50];
	mul.lo.s32 	%r22, %r112, %r4;
	shl.b32 	%r114, %r22, 2;
	cvt.u64.u32 	%rd51, %r114;
	cvt.u32.u64 	%r115, %rd51;
	add.s32 	%r117, %r116, %r115;
	sub.s32 	%r118, %r113, %r117;
	shr.s32 	%r119, %r118, 31;
	shr.u32 	%r120, %r119, 30;
	add.s32 	%r121, %r118, %r120;
	shr.s32 	%r122, %r121, 2;
	setp.gt.s32 	%p10, %r1, %r122;
	@%p10 bra 	$L__BB2_17;
	add.s32 	%r123, %r22, %r1;
	add.s32 	%r124, %r123, %r25;
	mul.wide.s32 	%rd52, %r124, 4;
	add.s64 	%rd53, %rd1, %rd52;
	ld.global.f32 	%f26, [%rd53];
	cvt.rzi.s32.f32 	%r125, %f26;
	mul.wide.s32 	%rd54, %r123, 4;
	add.s64 	%rd55, %rd1, %rd54;
	ld.global.f32 	%f27, [%rd55];
	ld.global.f32 	%f28, [%rd60];
	shl.b32 	%r126, %r125, 2;
	add.s32 	%r128, %r27, %r126;
	ld.shared.u32 	%r129, [%r128];
	cvt.rn.f32.s32 	%f29, %r129;
	fma.rn.f32 	%f30, %f27, %f28, %f29;
	cvt.rzi.s32.f32 	%r130, %f30;
	st.shared.u32 	[%r128], %r130;
$L__BB2_17:
	bar.sync 	0;
	add.s64 	%rd60, %rd60, 4;
	add.s32 	%r136, %r136, 1;
	add.s32 	%r135, %r135, 1;
	setp.ne.s32 	%p11, %r135, 0;
	@%p11 bra 	$L__BB2_15;
$L__BB2_18:
	ld.shared.u32 	%r131, [%r2];
	cvt.rn.f32.s32 	%f31, %r131;
	cvta.to.global.u64 	%rd56, %rd13;
	mul.wide.u32 	%rd57, %r1, 4;
	add.s64 	%rd58, %rd56, %rd57;
	st.global.f32 	[%rd58], %f31;
$L__BB2_19:
	ret;

}


// ===== COMPILED SASS (sm_100) =====

	.target	sm_100

	.elftype	@"ET_EXEC"


//--------------------- .note.nv.tkinfo           --------------------------
	.section	.note.nv.tkinfo,"",@"SHT_NOTE"
	.sectionflags	@"SHF_NOTE_NV_TKINFO"
	.tkinfo
        /*0018*/ 	.word	0x00000002
        /*0030*/ 	.string	""
        /*0030*/ 	.string	"ptxas"
        /*0030*/ 	.string	"Cuda compilation tools, release 13.0, V13.0.88"
        /*0030*/ 	.string	"Build cuda_13.0.r13.0/compiler.36424714_0"
        /*0030*/ 	.string	"-arch sm_100 -m 64 "



//--------------------- .note.nv.cuinfo           --------------------------
	.section	.note.nv.cuinfo,"",@"SHT_NOTE"
	.sectionflags	@"SHF_NOTE_NV_CUINFO"
        /*0018*/ 	.short	0x0002
        /*001a*/ 	.short	0x0064
        /*001c*/ 	.short	0x0082
	.zero		2


//--------------------- .nv.info                  --------------------------
	.section	.nv.info,"",@"SHT_CUDA_INFO"
	.align	4


	//----- nvinfo : EIATTR_REGCOUNT
	.align		4
        /*0000*/ 	.byte	0x04, 0x2f
        /*0002*/ 	.short	(.L_1 - .L_0)
	.align		4
.L_0:
        /*0004*/ 	.word	index@(_Z9SSTMatrixPfPii)
        /*0008*/ 	.word	0x0000000c


	//----- nvinfo : EIATTR_FRAME_SIZE
	.align		4
.L_1:
        /*000c*/ 	.byte	0x04, 0x11
        /*000e*/ 	.short	(.L_3 - .L_2)
	.align		4
.L_2:
        /*0010*/ 	.word	index@(_Z9SSTMatrixPfPii)
        /*0014*/ 	.word	0x00000000


	//----- nvinfo : EIATTR_REGCOUNT
	.align		4
.L_3:
        /*0018*/ 	.byte	0x04, 0x2f
        /*001a*/ 	.short	(.L_5 - .L_4)
	.align		4
.L_4:
        /*001c*/ 	.word	index@(_Z9SSTVectorPfPii)
        /*0020*/ 	.word	0x00000006


	//----- nvinfo : EIATTR_FRAME_SIZE
	.align		4
.L_5:
        /*0024*/ 	.byte	0x04, 0x11
        /*0026*/ 	.short	(.L_7 - .L_6)
	.align		4
.L_6:
        /*0028*/ 	.word	index@(_Z9SSTVectorPfPii)
        /*002c*/ 	.word	0x00000000


	//----- nvinfo : EIATTR_REGCOUNT
	.align		4
.L_7:
        /*0030*/ 	.byte	0x04, 0x2f
        /*0032*/ 	.short	(.L_9 - .L_8)
	.align		4
.L_8:
        /*0034*/ 	.word	index@(_Z4SMSVPfS_S_PiS0_i)
        /*0038*/ 	.word	0x0000001a


	//----- nvinfo : EIATTR_FRAME_SIZE
	.align		4
.L_9:
        /*003c*/ 	.byte	0x04, 0x11
        /*003e*/ 	.short	(.L_11 - .L_10)
	.align		4
.L_10:
        /*0040*/ 	.word	index@(_Z4SMSVPfS_S_PiS0_i)
        /*0044*/ 	.word	0x00000000


	//----- nvinfo : EIATTR_MIN_STACK_SIZE
	.align		4
.L_11:
        /*0048*/ 	.byte	0x04, 0x12
        /*004a*/ 	.short	(.L_13 - .L_12)
	.align		4
.L_12:
        /*004c*/ 	.word	index@(_Z4SMSVPfS_S_PiS0_i)
        /*0050*/ 	.word	0x00000000


	//----- nvinfo : EIATTR_MIN_STACK_SIZE
	.align		4
.L_13:
        /*0054*/ 	.byte	0x04, 0x12
        /*0056*/ 	.short	(.L_15 - .L_14)
	.align		4
.L_14:
        /*0058*/ 	.word	index@(_Z9SSTVectorPfPii)
        /*005c*/ 	.word	0x00000000


	//----- nvinfo : EIATTR_MIN_STACK_SIZE
	.align		4
.L_15:
        /*0060*/ 	.byte	0x04, 0x12
        /*0062*/ 	.short	(.L_17 - .L_16)
	.align		4
.L_16:
        /*0064*/ 	.word	index@(_Z9SSTMatrixPfPii)
        /*0068*/ 	.word	0x00000000
.L_17:


//--------------------- .nv.compat                --------------------------
	.section	.nv.compat,"",@"SHT_CUDA_COMPAT_INFO"
	.align	4
        /*0000*/ 	.byte	0x02, 0x09, 0x00, 0x00, 0x02, 0x02, 0x01, 0x00, 0x02, 0x05, 0x05, 0x00, 0x03, 0x07, 0x01, 0x01
        /*0010*/ 	.byte	0x02, 0x03, 0x00, 0x00, 0x02, 0x06, 0x01, 0x00, 0x04, 0x0b, 0x08, 0x00, 0x09, 0x00, 0x00, 0x00
        /*0020*/ 	.byte	0x00, 0x00, 0x00, 0x00


//--------------------- .nv.info._Z4SMSVPfS_S_PiS0_i --------------------------
	.section	.nv.info._Z4SMSVPfS_S_PiS0_i,"",@"SHT_CUDA_INFO"
	.sectionflags	@""
	.align	4


	//----- nvinfo : EIATTR_CUDA_API_VERSION
	.align		4
        /*0000*/ 	.byte	0x04, 0x37
        /*0002*/ 	.short	(.L_19 - .L_18)
.L_18:
        /*0004*/ 	.word	0x00000082


	//----- nvinfo : EIATTR_KPARAM_INFO
	.align		4
.L_19:
        /*0008*/ 	.byte	0x04, 0x17
        /*000a*/ 	.short	(.L_21 - .L_20)
.L_20:
        /*000c*/ 	.word	0x00000000
        /*0010*/ 	.short	0x0005
        /*0012*/ 	.short	0x0028
        /*0014*/ 	.byte	0x00, 0xf0, 0x11, 0x00


	//----- nvinfo : EIATTR_KPARAM_INFO
	.align		4
.L_21:
        /*0018*/ 	.byte	0x04, 0x17
        /*001a*/ 	.short	(.L_23 - .L_22)
.L_22:
        /*001c*/ 	.word	0x00000000
        /*0020*/ 	.short	0x0004
        /*0022*/ 	.short	0x0020
        /*0024*/ 	.byte	0x00, 0xf5, 0x21, 0x00


	//----- nvinfo : EIATTR_KPARAM_INFO
	.align		4
.L_23:
        /*0028*/ 	.byte	0x04, 0x17
        /*002a*/ 	.short	(.L_25 - .L_24)
.L_24:
        /*002c*/ 	.word	0x00000000
        /*0030*/ 	.short	0x0003
        /*0032*/ 	.short	0x0018
        /*0034*/ 	.byte	0x00, 0xf5, 0x21, 0x00


	//----- nvinfo : EIATTR_KPARAM_INFO
	.align		4
.L_25:
        /*0038*/ 	.byte	0x04, 0x17
        /*003a*/ 	.short	(.L_27 - .L_26)
.L_26:
        /*003c*/ 	.word	0x00000000
        /*0040*/ 	.short	0x0002
        /*0042*/ 	.short	0x0010
        /*0044*/ 	.byte	0x00, 0xf5, 0x21, 0x00


	//----- nvinfo : EIATTR_KPARAM_INFO
	.align		4
.L_27:
        /*0048*/ 	.byte	0x04, 0x17
        /*004a*/ 	.short	(.L_29 - .L_28)
.L_28:
        /*004c*/ 	.word	0x00000000
        /*0050*/ 	.short	0x0001
        /*0052*/ 	.short	0x0008
        /*0054*/ 	.byte	0x00, 0xf5, 0x21, 0x00


	//----- nvinfo : EIATTR_KPARAM_INFO
	.align		4
.L_29:
        /*0058*/ 	.byte	0x04, 0x17
        /*005a*/ 	.short	(.L_31 - .L_30)
.L_30:
        /*005c*/ 	.word	0x00000000
        /*0060*/ 	.short	0x0000
        /*0062*/ 	.short	0x0000
        /*0064*/ 	.byte	0x00, 0xf5, 0x21, 0x00


	//----- nvinfo : EIATTR_SPARSE_MMA_MASK
	.align		4
.L_31:
        /*0068*/ 	.byte	0x03, 0x50
        /*006a*/ 	.short	0x0000


	//----- nvinfo : EIATTR_MAXREG_COUNT
	.align		4
        /*006c*/ 	.byte	0x03, 0x1b
        /*006e*/ 	.short	0x00ff


	//----- nvinfo : EIATTR_NUM_BARRIERS
	.align		4
        /*0070*/ 	.byte	0x02, 0x4c
        /*0072*/ 	.byte	0x01
	.zero		1


	//----- nvinfo : EIATTR_MERCURY_ISA_VERSION
	.align		4
        /*0074*/ 	.byte	0x03, 0x5f
        /*0076*/ 	.short	0x0101


	//----- nvinfo : EIATTR_VRC_CTA_INIT_COUNT
	.align		4
        /*0078*/ 	.byte	0x02, 0x4a
	.zero		1
	.zero		1


	//----- nvinfo : EIATTR_EXIT_INSTR_OFFSETS
	.align		4
        /*007c*/ 	.byte	0x04, 0x1c
        /*007e*/ 	.short	(.L_33 - .L_32)


	//   ....[0]....
.L_32:
        /*0080*/ 	.word	0x00000040


	//   ....[1]....
        /*0084*/ 	.word	0x00000d10


	//----- nvinfo : EIATTR_CBANK_PARAM_SIZE
	.align		4
.L_33:
        /*0088*/ 	.byte	0x03, 0x19
        /*008a*/ 	.short	0x002c


	//----- nvinfo : EIATTR_PARAM_CBANK
	.align		4
        /*008c*/ 	.byte	0x04, 0x0a
        /*008e*/ 	.short	(.L_35 - .L_34)
	.align		4
.L_34:
        /*0090*/ 	.word	index@(.nv.constant0._Z4SMSVPfS_S_PiS0_i)
        /*0094*/ 	.short	0x0380
        /*0096*/ 	.short	0x002c


	//----- nvinfo : EIATTR_SW_WAR
	.align		4
.L_35:
        /*0098*/ 	.byte	0x04, 0x36
        /*009a*/ 	.short	(.L_37 - .L_36)
.L_36:
        /*009c*/ 	.word	0x00000008
.L_37:


//--------------------- .nv.info._Z9SSTVectorPfPii --------------------------
	.section	.nv.info._Z9SSTVectorPfPii,"",@"SHT_CUDA_INFO"
	.sectionflags	@""
	.align	4


	//----- nvinfo : EIATTR_CUDA_API_VERSION
	.align		4
        /*0000*/ 	.byte	0x04, 0x37
        /*0002*/ 	.short	(.L_39 - .L_38)
.L_38:
        /*0004*/ 	.word	0x00000082


	//----- nvinfo : EIATTR_KPARAM_INFO
	.align		4
.L_39:
        /*0008*/ 	.byte	0x04, 0x17
        /*000a*/ 	.short	(.L_41 - .L_40)
.L_40:
        /*000c*/ 	.word	0x00000000
        /*0010*/ 	.short	0x0002
        /*0012*/ 	.short	0x0010
        /*0014*/ 	.byte	0x00, 0xf0, 0x11, 0x00


	//----- nvinfo : EIATTR_KPARAM_INFO
	.align		4
.L_41:
        /*0018*/ 	.byte	0x04, 0x17
        /*001a*/ 	.short	(.L_43 - .L_42)
.L_42:
        /*001c*/ 	.word	0x00000000
        /*0020*/ 	.short	0x0001
        /*0022*/ 	.short	0x0008
        /*0024*/ 	.byte	0x00, 0xf5, 0x21, 0x00


	//----- nvinfo : EIATTR_KPARAM_INFO
	.align		4
.L_43:
        /*0028*/ 	.byte	0x04, 0x17
        /*002a*/ 	.short	(.L_45 - .L_44)
.L_44:
        /*002c*/ 	.word	0x00000000
        /*0030*/ 	.short	0x0000
        /*0032*/ 	.short	0x0000
        /*0034*/ 	.byte	0x00, 0xf5, 0x21, 0x00


	//----- nvinfo : EIATTR_SPARSE_MMA_MASK
	.align		4
.L_45:
        /*0038*/ 	.byte	0x03, 0x50
        /*003a*/ 	.short	0x0000


	//----- nvinfo : EIATTR_MAXREG_COUNT
	.align		4
        /*003c*/ 	.byte	0x03, 0x1b
        /*003e*/ 	.short	0x00ff


	//----- nvinfo : EIATTR_MERCURY_ISA_VERSION
	.align		4
        /*0040*/ 	.byte	0x03, 0x5f
        /*0042*/ 	.short	0x0101


	//----- nvinfo : EIATTR_VRC_CTA_INIT_COUNT
	.align		4
        /*0044*/ 	.byte	0x02, 0x4a
	.zero		1
	.zero		1


	//----- nvinfo : EIATTR_EXIT_INSTR_OFFSETS
	.align		4
        /*0048*/ 	.byte	0x04, 0x1c
        /*004a*/ 	.short	(.L_47 - .L_46)


	//   ....[0]....
.L_46:
        /*004c*/ 	.word	0x00000040


	//   ....[1]....
        /*0050*/ 	.word	0x00000060


	//   ....[2]....
        /*0054*/ 	.word	0x000000a0


	//----- nvinfo : EIATTR_CBANK_PARAM_SIZE
	.align		4
.L_47:
        /*0058*/ 	.byte	0x03, 0x19
        /*005a*/ 	.short	0x0014


	//----- nvinfo : EIATTR_PARAM_CBANK
	.align		4
        /*005c*/ 	.byte	0x04, 0x0a
        /*005e*/ 	.short	(.L_49 - .L_48)
	.align		4
.L_48:
        /*0060*/ 	.word	index@(.nv.constant0._Z9SSTVectorPfPii)
        /*0064*/ 	.short	0x0380
        /*0066*/ 	.short	0x0014


	//----- nvinfo : EIATTR_SW_WAR
	.align		4
.L_49:
        /*0068*/ 	.byte	0x04, 0x36
        /*006a*/ 	.short	(.L_51 - .L_50)
.L_50:
        /*006c*/ 	.word	0x00000008
.L_51:


//--------------------- .nv.info._Z9SSTMatrixPfPii --------------------------
	.section	.nv.info._Z9SSTMatrixPfPii,"",@"SHT_CUDA_INFO"
	.sectionflags	@""
	.align	4


	//----- nvinfo : EIATTR_CUDA_API_VERSION
	.align		4
        /*0000*/ 	.byte	0x04, 0x37
        /*0002*/ 	.short	(.L_53 - .L_52)
.L_52:
        /*0004*/ 	.word	0x00000082


	//----- nvinfo : EIATTR_KPARAM_INFO
	.align		4
.L_53:
        /*0008*/ 	.byte	0x04, 0x17
        /*000a*/ 	.short	(.L_55 - .L_54)
.L_54:
        /*000c*/ 	.word	0x00000000
        /*0010*/ 	.short	0x0002
        /*0012*/ 	.short	0x0010
        /*0014*/ 	.byte	0x00, 0xf0, 0x11, 0x00


	//----- nvinfo : EIATTR_KPARAM_INFO
	.align		4
.L_55:
        /*0018*/ 	.byte	0x04, 0x17
        /*001a*/ 	.short	(.L_57 - .L_56)
.L_56:
        /*001c*/ 	.word	0x00000000
        /*0020*/ 	.short	0x0001
        /*0022*/ 	.short	0x0008
        /*0024*/ 	.byte	0x00, 0xf5, 0x21, 0x00


	//----- nvinfo : EIATTR_KPARAM_INFO
	.align		4
.L_57:
        /*0028*/ 	.byte	0x04, 0x17
        /*002a*/ 	.short	(.L_59 - .L_58)
.L_58:
        /*002c*/ 	.word	0x00000000
        /*0030*/ 	.short	0x0000
        /*0032*/ 	.short	0x0000
        /*0034*/ 	.byte	0x00, 0xf5, 0x21, 0x00


	//----- nvinfo : EIATTR_SPARSE_MMA_MASK
	.align		4
.L_59:
        /*0038*/ 	.byte	0x03, 0x50
        /*003a*/ 	.short	0x0000


	//----- nvinfo : EIATTR_MAXREG_COUNT
	.align		4
        /*003c*/ 	.byte	0x03, 0x1b
        /*003e*/ 	.short	0x00ff


	//----- nvinfo : EIATTR_MERCURY_ISA_VERSION
	.align		4
        /*0040*/ 	.byte	0x03, 0x5f
        /*0042*/ 	.short	0x0101


	//----- nvinfo : EIATTR_VRC_CTA_INIT_COUNT
	.align		4
        /*0044*/ 	.byte	0x02, 0x4a
	.zero		1
	.zero		1


	//----- nvinfo : EIATTR_EXIT_INSTR_OFFSETS
	.align		4
        /*0048*/ 	.byte	0x04, 0x1c
        /*004a*/ 	.short	(.L_61 - .L_60)


	//   ....[0]....
.L_60:
        /*004c*/ 	.word	0x00000070


	//   ....[1]....
        /*0050*/ 	.word	0x000001f0


	//   ....[2]....
        /*0054*/ 	.word	0x000006d0


	//   ....[3]....
        /*0058*/ 	.word	0x00000780


	//----- nvinfo : EIATTR_CBANK_PARAM_SIZE
	.align		4
.L_61:
        /*005c*/ 	.byte	0x03, 0x19
        /*005e*/ 	.short	0x0014


	//----- nvinfo : EIATTR_PARAM_CBANK
	.align		4
        /*0060*/ 	.byte	0x04, 0x0a
        /*0062*/ 	.short	(.L_63 - .L_62)
	.align		4
.L_62:
        /*0064*/ 	.word	index@(.nv.constant0._Z9SSTMatrixPfPii)
        /*0068*/ 	.short	0x0380
        /*006a*/ 	.short	0x0014


	//----- nvinfo : EIATTR_SW_WAR
	.align		4
.L_63:
        /*006c*/ 	.byte	0x04, 0x36
        /*006e*/ 	.short	(.L_65 - .L_64)
.L_64:
        /*0070*/ 	.word	0x00000008
.L_65:


//--------------------- .nv.callgraph             --------------------------
	.section	.nv.callgraph,"",@"SHT_CUDA_CALLGRAPH"
	.align	4
	.sectionentsize	8
	.align		4
        /*0000*/ 	.word	0x00000000
	.align		4
        /*0004*/ 	.word	0xffffffff
	.align		4
        /*0008*/ 	.word	0x00000000
	.align		4
        /*000c*/ 	.word	0xfffffffe
	.align		4
        /*0010*/ 	.word	0x00000000
	.align		4
        /*0014*/ 	.word	0xfffffffd
	.align		4
        /*0018*/ 	.word	0x00000000
	.align		4
        /*001c*/ 	.word	0xfffffffc


//--------------------- .text._Z4SMSVPfS_S_PiS0_i --------------------------
	.section	.text._Z4SMSVPfS_S_PiS0_i,"ax",@progbits
	.align	128
        .global         _Z4SMSVPfS_S_PiS0_i
        .type           _Z4SMSVPfS_S_PiS0_i,@function
        .size           _Z4SMSVPfS_S_PiS0_i,(.L_x_12 - _Z4SMSVPfS_S_PiS0_i)
        .other          _Z4SMSVPfS_S_PiS0_i,@"STO_CUDA_ENTRY STV_DEFAULT"
_Z4SMSVPfS_S_PiS0_i:
.text._Z4SMSVPfS_S_PiS0_i:
[----:B------:R-:W-:Y:S01]  /*0000*/  LDC R1, c[0x0][0x37c] ;  /* 0x0000df00ff017b82 */ /* 0x000fe20000000800 */
[----:B------:R-:W0:Y:S01]  /*0010*/  S2R R0, SR_TID.X ;  /* 0x0000000000007919 */ /* 0x000e220000002100 */
[----:B------:R-:W0:Y:S02]  /*0020*/  LDCU UR10, c[0x0][0x3a8] ;  /* 0x00007500ff0a77ac */ /* 0x000e240008000800 */
[----:B0-----:R-:W-:-:S13]  /*0030*/  ISETP.GE.AND P0, PT, R0, UR10, PT ;  /* 0x0000000a00007c0c */ /* 0x001fda000bf06270 */
[----:B------:R-:W-:Y:S05]  /*0040*/  @P0 EXIT ;  /* 0x000000000000094d */ /* 0x000fea0003800000 */
[----:B------:R-:W0:Y:S01]  /*0050*/  S2UR UR5, SR_CgaCtaId ;  /* 0x00000000000579c3 */ /* 0x000e220000008800 */
[----:B------:R-:W-:Y:S01]  /*0060*/  UMOV UR4, 0x400 ;  /* 0x0000040000047882 */ /* 0x000fe20000000000 */
[----:B------:R-:W1:Y:S06]  /*0070*/  LDCU.64 UR8, c[0x0][0x358] ;  /* 0x00006b00ff0877ac */ /* 0x000e6c0008000a00 */
[----:B------:R-:W1:Y:S01]  /*0080*/  LDC.64 R4, c[0x0][0x3a0] ;  /* 0x0000e800ff047b82 */ /* 0x000e620000000a00 */
[----:B0-----:R-:W-:Y:S01]  /*0090*/  ULEA UR4, UR5, UR4, 0x18 ;  /* 0x0000000405047291 */ /* 0x001fe2000f8ec0ff */
[----:B------:R-:W0:Y:S05]  /*00a0*/  LDCU UR5, c[0x0][0x388] ;  /* 0x00007100ff0577ac */ /* 0x000e2a0008000800 */
[----:B------:R-:W-:-:S05]  /*00b0*/  LEA R2, R0, UR4, 0x2 ;  /* 0x0000000400027c11 */ /* 0x000fca000f8e10ff */
[----:B------:R2:W-:Y:S01]  /*00c0*/  STS [R2], RZ ;  /* 0x000000ff02007388 */ /* 0x0005e20000000800 */
[----:B------:R-:W-:Y:S06]  /*00d0*/  BAR.SYNC.DEFER_BLOCKING 0x0 ;  /* 0x0000000000007b1d */ /* 0x000fec0000010000 */
[----:B-1----:R-:W0:Y:S02]  /*00e0*/  LDG.E R4, desc[UR8][R4.64] ;  /* 0x0000000804047981 */ /* 0x002e24000c1e1900 */
[----:B0-----:R-:W-:-:S05]  /*00f0*/  VIADD R3, R4, -UR5 ;  /* 0x8000000504037c36 */ /* 0x001fca0008000000 */
[----:B------:R-:W-:-:S13]  /*0100*/  ISETP.GE.AND P0, PT, R3, -0x3, PT ;  /* 0xfffffffd0300780c */ /* 0x000fda0003f06270 */
[----:B--2---:R-:W-:Y:S05]  /*0110*/  @!P0 BRA `(.L_x_0) ;  /* 0x0000000800e88947 */ /* 0x004fea0003800000 */
[----:B------:R-:W-:Y:S01]  /*0120*/  SHF.R.S32.HI R4, RZ, 0x1f, R3 ;  /* 0x0000001fff047819 */ /* 0x000fe20000011403 */
[----:B------:R-:W-:Y:S01]  /*0130*/  USHF.L.U32 UR7, UR10, 0x1, URZ ;  /* 0x000000010a077899 */ /* 0x000fe200080006ff */
[----:B------:R-:W-:Y:S02]  /*0140*/  IMAD.MOV.U32 R6, RZ, RZ, RZ ;  /* 0x000000ffff067224 */ /* 0x000fe400078e00ff */
[----:B------:R-:W-:-:S04]  /*0150*/  LEA.HI R4, R4, R3, RZ, 0x2 ;  /* 0x0000000304047211 */ /* 0x000fc800078f10ff */
[----:B------:R-:W-:-:S04]  /*0160*/  SHF.R.S32.HI R4, RZ, 0x2, R4 ;  /* 0x00000002ff047819 */ /* 0x000fc80000011404 */
[C---:B------:R-:W-:Y:S01]  /*0170*/  ISETP.GE.U32.AND P1, PT, R4.reuse, 0x3, PT ;  /* 0x000000030400780c */ /* 0x040fe20003f26070 */
[----:B------:R-:W-:-:S05]  /*0180*/  VIADD R7, R4, 0x1 ;  /* 0x0000000104077836 */ /* 0x000fca0000000000 */
[----:B------:R-:W-:-:S04]  /*0190*/  LOP3.LUT R3, R7, 0x3, RZ, 0xc0, !PT ;  /* 0x0000000307037812 */ /* 0x000fc800078ec0ff */
[----:B------:R-:W-:-:S03]  /*01a0*/  ISETP.NE.AND P0, PT, R3, RZ, PT ;  /* 0x000000ff0300720c */ /* 0x000fc60003f05270 */
[----:B------:R-:W-:Y:S10]  /*01b0*/  @!P1 BRA `(.L_x_1) ;  /* 0x0000000800109947 */ /* 0x000ff40003800000 */
[----:B------:R-:W0:Y:S01]  /*01c0*/  LDCU UR6, c[0x0][0x38c] ;  /* 0x00007180ff0677ac */ /* 0x000e220008000800 */
[----:B------:R-:W1:Y:S01]  /*01d0*/  LDC.64 R4, c[0x0][0x398] ;  /* 0x0000e600ff047b82 */ /* 0x000e620000000a00 */
[----:B------:R-:W-:Y:S01]  /*01e0*/  LOP3.LUT R6, R7, 0xfffffffc, RZ, 0xc0, !PT ;  /* 0xfffffffc07067812 */ /* 0x000fe200078ec0ff */
[----:B------:R-:W2:Y:S04]  /*01f0*/  LDCU UR12, c[0x0][0x3a8] ;  /* 0x00007500ff0c77ac */ /* 0x000ea80008000800 */
[----:B------:R-:W-:Y:S01]  /*0200*/  IMAD.MOV R12, RZ, RZ, -R6 ;  /* 0x000000ffff0c7224 */ /* 0x000fe200078e0a06 */
[----:B------:R-:W-:Y:S01]  /*0210*/  UIADD3 UR5, UP0, UPT, UR5, 0x8, URZ ;  /* 0x0000000805057890 */ /* 0x000fe2000ff1e0ff */
[----:B------:R-:W3:Y:S05]  /*0220*/  LDCU UR11, c[0x0][0x380] ;  /* 0x00007000ff0b77ac */ /* 0x000eea0008000800 */
[----:B------:R-:W-:Y:S01]  /*0230*/  MOV R10, UR5 ;  /* 0x00000005000a7c02 */ /* 0x000fe20008000f00 */
[----:B0-----:R-:W-:Y:S01]  /*0240*/  UIADD3.X UR6, UPT, UPT, URZ, UR6, URZ, UP0, !UPT ;  /* 0x00000006ff067290 */ /* 0x001fe200087fe4ff */
[----:B--2---:R-:W-:-:S05]  /*0250*/  IMAD.U32 R7, RZ, RZ, UR12 ;  /* 0x0000000cff077e24 */ /* 0x004fca000f8e00ff */
[----:B------:R-:W-:-:S07]  /*0260*/  IMAD.U32 R11, RZ, RZ, UR6 ;  /* 0x00000006ff0b7e24 */ /* 0x000fce000f8e00ff */
.L_x_2:
[----:B------:R-:W-:Y:S02]  /*0270*/  IMAD.U32 R8, RZ, RZ, UR5 ;  /* 0x00000005ff087e24 */ /* 0x000fe4000f8e00ff */
[----:B------:R-:W-:Y:S02]  /*0280*/  IMAD.U32 R9, RZ, RZ, UR6 ;  /* 0x00000006ff097e24 */ /* 0x000fe4000f8e00ff */
[----:B------:R-:W-:-:S05]  /*0290*/  IMAD.WIDE R8, R7, 0x4, R8 ;  /* 0x0000000407087825 */ /* 0x000fca00078e0208 */
[----:B0-----:R-:W2:Y:S02]  /*02a0*/  LDG.E R13, desc[UR8][R8.64+-0x8] ;  /* 0xfffff808080d7981 */ /* 0x001ea4000c1e1900 */
[----:B--2---:R-:W1:Y:S02]  /*02b0*/  F2I.TRUNC.NTZ R13, R13 ;  /* 0x0000000d000d7305 */ /* 0x004e64000020f100 */
[----:B-1----:R-:W-:-:S06]  /*02c0*/  IMAD.WIDE R16, R13, 0x4, R4 ;  /* 0x000000040d107825 */ /* 0x002fcc00078e0204 */
[----:B------:R-:W3:Y:S01]  /*02d0*/  LDG.E R16, desc[UR8][R16.64] ;  /* 0x0000000810107981 */ /* 0x000ee2000c1e1900 */
[----:B------:R-:W-:-:S05]  /*02e0*/  IMAD R19, R13, UR7, RZ ;  /* 0x000000070d137c24 */ /* 0x000fca000f8e02ff */
[----:B------:R-:W-:-:S04]  /*02f0*/  SHF.L.U32 R15, R19, 0x2, RZ ;  /* 0x00000002130f7819 */ /* 0x000fc800000006ff */
[----:B---3--:R-:W-:-:S04]  /*0300*/  IADD3 R15, PT, PT, R16, -UR11, -R15 ;  /* 0x8000000b100f7c10 */ /* 0x008fc8000fffe80f */
[----:B------:R-:W-:-:S04]  /*0310*/  SHF.R.S32.HI R14, RZ, 0x1f, R15 ;  /* 0x0000001fff0e7819 */ /* 0x000fc8000001140f */
[----:B------:R-:W-:-:S04]  /*0320*/  LEA.HI R14, R14, R15, RZ, 0x2 ;  /* 0x0000000f0e0e7211 */ /* 0x000fc800078f10ff */
[----:B------:R-:W-:-:S04]  /*0330*/  SHF.R.S32.HI R15, RZ, 0x2, R14 ;  /* 0x00000002ff0f7819 */ /* 0x000fc8000001140e */
[----:B------:R-:W-:-:S13]  /*0340*/  ISETP.GT.AND P1, PT, R0, R15, PT ;  /* 0x0000000f0000720c */ /* 0x000fda0003f24270 */
[----:B------:R-:W0:Y:S01]  /*0350*/  @!P1 LDC R18, c[0x0][0x3a8] ;  /* 0x0000ea00ff129b82 */ /* 0x000e220000000800 */
[----:B------:R-:W-:-:S07]  /*0360*/  @!P1 IMAD.IADD R13, R19, 0x1, R0 ;  /* 0x00000001130d9824 */ /* 0x000fce00078e0200 */
[----:B------:R-:W1:Y:S01]  /*0370*/  @!P1 LDC.64 R14, c[0x0][0x380] ;  /* 0x0000e000ff0e9b82 */ /* 0x000e620000000a00 */
[----:B0-----:R-:W-:-:S04]  /*0380*/  @!P1 IMAD.IADD R17, R13, 0x1, R18 ;  /* 0x000000010d119824 */ /* 0x001fc800078e0212 */
[----:B-1----:R-:W-:-:S05]  /*0390*/  @!P1 IMAD.WIDE R16, R17, 0x4, R14 ;  /* 0x0000000411109825 */ /* 0x002fca00078e020e */
[----:B------:R-:W2:Y:S01]  /*03a0*/  @!P1 LDG.E R18, desc[UR8][R16.64] ;  /* 0x0000000810129981 */ /* 0x000ea2000c1e1900 */
[----:B------:R-:W-:-:S03]  /*03b0*/  @!P1 IMAD.WIDE R14, R13, 0x4, R14 ;  /* 0x000000040d0e9825 */ /* 0x000fc600078e020e */
[----:B------:R-:W3:Y:S04]  /*03c0*/  @!P1 LDG.E R13, desc[UR8][R10.64+-0x8] ;  /* 0xfffff8080a0d9981 */ /* 0x000ee8000c1e1900 */
[----:B------:R-:W3:Y:S01]  /*03d0*/  @!P1 LDG.E R14, desc[UR8][R14.64] ;  /* 0x000000080e0e9981 */ /* 0x000ee2000c1e1900 */
[----:B--2---:R-:W0:Y:S02]  /*03e0*/  @!P1 F2I.TRUNC.NTZ R18, R18 ;  /* 0x0000001200129305 */ /* 0x004e24000020f100 */
[----:B0-----:R-:W-:-:S05]  /*03f0*/  @!P1 LEA R19, R18, UR4, 0x2 ;  /* 0x0000000412139c11 */ /* 0x001fca000f8e10ff */
[----:B------:R-:W0:Y:S02]  /*0400*/  @!P1 LDS R20, [R19] ;  /* 0x0000000013149984 */ /* 0x000e240000000800 */
[----:B0-----:R-:W-:-:S05]  /*0410*/  @!P1 I2FP.F32.S32 R21, R20 ;  /* 0x0000001400159245 */ /* 0x001fca0000201400 */
[----:B---3--:R-:W-:-:S04]  /*0420*/  @!P1 FFMA R13, R14, R13, R21 ;  /* 0x0000000d0e0d9223 */ /* 0x008fc80000000015 */
[----:B------:R-:W0:Y:S02]  /*0430*/  @!P1 F2I.TRUNC.NTZ R20, R13 ;  /* 0x0000000d00149305 */ /* 0x000e24000020f100 */
[----:B0-----:R0:W-:Y:S01]  /*0440*/  @!P1 STS [R19], R20 ;  /* 0x0000001413009388 */ /* 0x0011e20000000800 */
[----:B------:R-:W-:Y:S06]  /*0450*/  BAR.SYNC.DEFER_BLOCKING 0x0 ;  /* 0x0000000000007b1d */ /* 0x000fec0000010000 */
[----:B------:R-:W2:Y:S02]  /*0460*/  LDG.E R21, desc[UR8][R8.64+-0x4] ;  /* 0xfffffc0808157981 */ /* 0x000ea4000c1e1900 */
[----:B--2---:R-:W1:Y:S02]  /*0470*/  F2I.TRUNC.NTZ R21, R21 ;  /* 0x0000001500157305 */ /* 0x004e64000020f100 */
[----:B-1----:R-:W-:-:S06]  /*0480*/  IMAD.WIDE R16, R21, 0x4, R4 ;  /* 0x0000000415107825 */ /* 0x002fcc00078e0204 */
[----:B------:R-:W2:Y:S01]  /*0490*/  LDG.E R16, desc[UR8][R16.64] ;  /* 0x0000000810107981 */ /* 0x000ea2000c1e1900 */
[----:B------:R-:W-:-:S04]  /*04a0*/  IMAD R23, R21, UR7, RZ ;  /* 0x0000000715177c24 */ /* 0x000fc8000f8e02ff */
[----:B------:R-:W-:-:S05]  /*04b0*/  IMAD.SHL.U32 R15, R23, 0x4, RZ ;  /* 0x00000004170f7824 */ /* 0x000fca00078e00ff */
[----:B--2---:R-:W-:-:S04]  /*04c0*/  IADD3 R15, PT, PT, R16, -UR11, -R15 ;  /* 0x8000000b100f7c10 */ /* 0x004fc8000fffe80f */
[----:B------:R-:W-:-:S04]  /*04d0*/  SHF.R.S32.HI R14, RZ, 0x1f, R15 ;  /* 0x0000001fff0e7819 */ /* 0x000fc8000001140f */
[----:B------:R-:W-:-:S04]  /*04e0*/  LEA.HI R14, R14, R15, RZ, 0x2 ;  /* 0x0000000f0e0e7211 */ /* 0x000fc800078f10ff */
[----:B------:R-:W-:-:S04]  /*04f0*/  SHF.R.S32.HI R13, RZ, 0x2, R14 ;  /* 0x00000002ff0d7819 */ /* 0x000fc8000001140e */
[----:B------:R-:W-:-:S13]  /*0500*/  ISETP.GT.AND P1, PT, R0, R13, PT ;  /* 0x0000000d0000720c */ /* 0x000fda0003f24270 */
[----:B------:R-:W1:Y:S01]  /*0510*/  @!P1 LDC R18, c[0x0][0x3a8] ;  /* 0x0000ea00ff129b82 */ /* 0x000e620000000800 */
[----:B------:R-:W-:-:S07]  /*0520*/  @!P1 IADD3 R13, PT, PT, R23, R0, RZ ;  /* 0x00000000170d9210 */ /* 0x000fce0007ffe0ff */
[----:B------:R-:W2:Y:S01]  /*0530*/  @!P1 LDC.64 R14, c[0x0][0x380] ;  /* 0x0000e000ff0e9b82 */ /* 0x000ea20000000a00 */
[----:B-1----:R-:W-:-:S04]  /*0540*/  @!P1 IMAD.IADD R17, R13, 0x1, R18 ;  /* 0x000000010d119824 */ /* 0x002fc800078e0212 */
[----:B--2---:R-:W-:-:S05]  /*0550*/  @!P1 IMAD.WIDE R16, R17, 0x4, R14 ;  /* 0x0000000411109825 */ /* 0x004fca00078e020e */
        /* <DEDUP_REMOVED lines=24> */
[----:B------:R-:W-:Y:S01]  /*06e0*/  @!P1 IMAD.IADD R13, R23, 0x1, R0 ;  /* 0x00000001170d9824 */ /* 0x000fe200078e0200 */
[----:B0-----:R-:W2:Y:S06]  /*06f0*/  @!P1 LDG.E R19, desc[UR8][R10.64] ;  /* 0x000000080a139981 */ /* 0x001eac000c1e1900 */
[----:B------:R-:W0:Y:S01]  /*0700*/  @!P1 LDC.64 R14, c[0x0][0x380] ;  /* 0x0000e000ff0e9b82 */ /* 0x000e220000000a00 */
[----:B-1----:R-:W-:-:S05]  /*0710*/  @!P1 IADD3 R17, PT, PT, R13, R18, RZ ;  /* 0x000000120d119210 */ /* 0x002fca0007ffe0ff */
[----:B0-----:R-:W-:-:S06]  /*0720*/  @!P1 IMAD.WIDE R16, R17, 0x4, R14 ;  /* 0x0000000411109825 */ /* 0x001fcc00078e020e */
[----:B------:R-:W3:Y:S01]  /*0730*/  @!P1 LDG.E R16, desc[UR8][R16.64] ;  /* 0x0000000810109981 */ /* 0x000ee2000c1e1900 */
[----:B------:R-:W-:-:S06]  /*0740*/  @!P1 IMAD.WIDE R14, R13, 0x4, R14 ;  /* 0x000000040d0e9825 */ /* 0x000fcc00078e020e */
[----:B------:R-:W2:Y:S01]  /*0750*/  @!P1 LDG.E R14, desc[UR8][R14.64] ;  /* 0x000000080e0e9981 */ /* 0x000ea2000c1e1900 */
[----:B---3--:R-:W0:Y:S02]  /*0760*/  @!P1 F2I.TRUNC.NTZ R13, R16 ;  /* 0x00000010000d9305 */ /* 0x008e24000020f100 */
[----:B0-----:R-:W-:-:S05]  /*0770*/  @!P1 LEA R13, R13, UR4, 0x2 ;  /* 0x000000040d0d9c11 */ /* 0x001fca000f8e10ff */
[----:B------:R-:W0:Y:S02]  /*0780*/  @!P1 LDS R18, [R13] ;  /* 0x000000000d129984 */ /* 0x000e240000000800 */
[----:B0-----:R-:W-:-:S05]  /*0790*/  @!P1 I2FP.F32.S32 R21, R18 ;  /* 0x0000001200159245 */ /* 0x001fca0000201400 */
[----:B--2---:R-:W-:-:S04]  /*07a0*/  @!P1 FFMA R19, R14, R19, R21 ;  /* 0x000000130e139223 */ /* 0x004fc80000000015 */
        /* <DEDUP_REMOVED lines=12> */
[----:B0-----:R-:W-:-:S04]  /*0870*/  SHF.R.S32.HI R13, RZ, 0x2, R16 ;  /* 0x00000002ff0d7819 */ /* 0x001fc80000011410 */
[----:B------:R-:W-:-:S13]  /*0880*/  ISETP.GT.AND P1, PT, R0, R13, PT ;  /* 0x0000000d0000720c */ /* 0x000fda0003f24270 */
[----:B------:R-:W0:Y:S01]  /*0890*/  @!P1 LDC R16, c[0x0][0x3a8] ;  /* 0x0000ea00ff109b82 */ /* 0x000e220000000800 */
[----:B------:R-:W2:Y:S07]  /*08a0*/  @!P1 LDG.E R17, desc[UR8][R10.64+0x4] ;  /* 0x000004080a119981 */ /* 0x000eae000c1e1900 */
[----:B------:R-:W1:Y:S01]  /*08b0*/  @!P1 LDC.64 R8, c[0x0][0x380] ;  /* 0x0000e000ff089b82 */ /* 0x000e620000000a00 */
[----:B------:R-:W-:-:S04]  /*08c0*/  @!P1 IMAD.IADD R13, R21, 0x1, R0 ;  /* 0x00000001150d9824 */ /* 0x000fc800078e0200 */
[----:B0-----:R-:W-:-:S04]  /*08d0*/  @!P1 IMAD.IADD R15, R13, 0x1, R16 ;  /* 0x000000010d0f9824 */ /* 0x001fc800078e0210 */
[----:B-1----:R-:W-:-:S06]  /*08e0*/  @!P1 IMAD.WIDE R14, R15, 0x4, R8 ;  /* 0x000000040f0e9825 */ /* 0x002fcc00078e0208 */
[----:B------:R-:W3:Y:S01]  /*08f0*/  @!P1 LDG.E R14, desc[UR8][R14.64] ;  /* 0x000000080e0e9981 */ /* 0x000ee2000c1e1900 */
[----:B------:R-:W-:-:S06]  /*0900*/  @!P1 IMAD.WIDE R8, R13, 0x4, R8 ;  /* 0x000000040d089825 */ /* 0x000fcc00078e0208 */
[----:B------:R-:W2:Y:S01]  /*0910*/  @!P1 LDG.E R8, desc[UR8][R8.64] ;  /* 0x0000000808089981 */ /* 0x000ea2000c1e1900 */
[----:B------:R-:W-:-:S04]  /*0920*/  IADD3 R12, PT, PT, R12, 0x4, RZ ;  /* 0x000000040c0c7810 */ /* 0x000fc80007ffe0ff */
[----:B------:R-:W-:Y:S01]  /*0930*/  ISETP.NE.AND P2, PT, R12, RZ, PT ;  /* 0x000000ff0c00720c */ /* 0x000fe20003f45270 */
[----:B------:R-:W-:Y:S01]  /*0940*/  VIADD R7, R7, 0x4 ;  /* 0x0000000407077836 */ /* 0x000fe20000000000 */
[----:B---3--:R-:W0:Y:S02]  /*0950*/  @!P1 F2I.TRUNC.NTZ R13, R14 ;  /* 0x0000000e000d9305 */ /* 0x008e24000020f100 */
[----:B0-----:R-:W-:-:S05]  /*0960*/  @!P1 LEA R13, R13, UR4, 0x2 ;  /* 0x000000040d0d9c11 */ /* 0x001fca000f8e10ff */
[----:B------:R-:W0:Y:S02]  /*0970*/  @!P1 LDS R16, [R13] ;  /* 0x000000000d109984 */ /* 0x000e240000000800 */
[----:B0-----:R-:W-:-:S05]  /*0980*/  @!P1 I2FP.F32.S32 R19, R16 ;  /* 0x0000001000139245 */ /* 0x001fca0000201400 */
[----:B--2---:R-:W-:-:S04]  /*0990*/  @!P1 FFMA R17, R8, R17, R19 ;  /* 0x0000001108119223 */ /* 0x004fc80000000013 */
[----:B------:R-:W0:Y:S02]  /*09a0*/  @!P1 F2I.TRUNC.NTZ R16, R17 ;  /* 0x0000001100109305 */ /* 0x000e24000020f100 */
[----:B0-----:R0:W-:Y:S01]  /*09b0*/  @!P1 STS [R13], R16 ;  /* 0x000000100d009388 */ /* 0x0011e20000000800 */
[----:B------:R-:W-:Y:S01]  /*09c0*/  BAR.SYNC.DEFER_BLOCKING 0x0 ;  /* 0x0000000000007b1d */ /* 0x000fe20000010000 */
[----:B------:R-:W-:-:S05]  /*09d0*/  IADD3 R10, P1, PT, R10, 0x10, RZ ;  /* 0x000000100a0a7810 */ /* 0x000fca0007f3e0ff */
[----:B------:R-:W-:Y:S01]  /*09e0*/  IMAD.X R11, RZ, RZ, R11, P1 ;  /* 0x000000ffff0b7224 */ /* 0x000fe200008e060b */
[----:B------:R-:W-:Y:S07]  /*09f0*/  @P2 BRA `(.L_x_2) ;  /* 0xfffffff8001c2947 */ /* 0x000fee000383ffff */
.L_x_1:
[----:B------:R-:W-:Y:S05]  /*0a00*/  @!P0 BRA `(.L_x_0) ;  /* 0x0000000000ac8947 */ /* 0x000fea0003800000 */
[----:B------:R-:W1:Y:S01]  /*0a10*/  LDC.64 R10, c[0x0][0x388] ;  /* 0x0000e200ff0a7b82 */ /* 0x000e620000000a00 */
[----:B------:R-:W2:Y:S01]  /*0a20*/  LDCU UR5, c[0x0][0x3a8] ;  /* 0x00007500ff0577ac */ /* 0x000ea20008000800 */
[----:B------:R-:W-:Y:S01]  /*0a30*/  IMAD.MOV R3, RZ, RZ, -R3 ;  /* 0x000000ffff037224 */ /* 0x000fe200078e0a03 */
[----:B------:R-:W3:Y:S05]  /*0a40*/  LDCU UR6, c[0x0][0x380] ;  /* 0x00007000ff0677ac */ /* 0x000eea0008000800 */
[----:B------:R-:W4:Y:S08]  /*0a50*/  LDC.64 R4, c[0x0][0x398] ;  /* 0x0000e600ff047b82 */ /* 0x000f300000000a00 */
[----:B------:R-:W0:Y:S01]  /*0a60*/  LDC.64 R8, c[0x0][0x388] ;  /* 0x0000e200ff087b82 */ /* 0x000e220000000a00 */
[C---:B--2---:R-:W-:Y:S01]  /*0a70*/  IADD3 R7, PT, PT, R6.reuse, UR5, RZ ;  /* 0x0000000506077c10 */ /* 0x044fe2000fffe0ff */
[----:B-1-3--:R-:W-:-:S07]  /*0a80*/  IMAD.WIDE.U32 R10, R6, 0x4, R10 ;  /* 0x00000004060a7825 */ /* 0x00afce00078e000a */
.L_x_3:
[----:B0-----:R-:W-:-:S06]  /*0a90*/  IMAD.WIDE R12, R7, 0x4, R8 ;  /* 0x00000004070c7825 */ /* 0x001fcc00078e0208 */
[----:B------:R-:W2:Y:S02]  /*0aa0*/  LDG.E R12, desc[UR8][R12.64] ;  /* 0x000000080c0c7981 */ /* 0x000ea4000c1e1900 */
[----:B-12---:R-:W4:Y:S02]  /*0ab0*/  F2I.TRUNC.NTZ R17, R12 ;  /* 0x0000000c00117305 */ /* 0x006f24000020f100 */
[----:B----4-:R-:W-:-:S06]  /*0ac0*/  IMAD.WIDE R14, R17, 0x4, R4 ;  /* 0x00000004110e7825 */ /* 0x010fcc00078e0204 */
        /* <DEDUP_REMOVED lines=12> */
[----:B-1----:R-:W-:-:S06]  /*0b90*/  @!P0 IMAD.WIDE R14, R15, 0x4, R12 ;  /* 0x000000040f0e8825 */ /* 0x002fcc00078e020c */
[----:B------:R-:W2:Y:S01]  /*0ba0*/  @!P0 LDG.E R14, desc[UR8][R14.64] ;  /* 0x000000080e0e8981 */ /* 0x000ea2000c1e1900 */
[----:B------:R-:W-:-:S03]  /*0bb0*/  @!P0 IMAD.WIDE R12, R17, 0x4, R12 ;  /* 0x00000004110c8825 */ /* 0x000fc600078e020c */
[----:B------:R-:W3:Y:S04]  /*0bc0*/  @!P0 LDG.E R17, desc[UR8][R10.64] ;  /* 0x000000080a118981 */ /* 0x000ee8000c1e1900 */
[----:B------:R-:W3:Y:S01]  /*0bd0*/  @!P0 LDG.E R12, desc[UR8][R12.64] ;  /* 0x000000080c0c8981 */ /* 0x000ee2000c1e1900 */
[----:B------:R-:W-:Y:S01]  /*0be0*/  IADD3 R3, PT, PT, R3, 0x1, RZ ;  /* 0x0000000103037810 */ /* 0x000fe20007ffe0ff */
[----:B------:R-:W-:-:S03]  /*0bf0*/  VIADD R7, R7, 0x1 ;  /* 0x0000000107077836 */ /* 0x000fc60000000000 */
[----:B------:R-:W-:Y:S01]  /*0c00*/  ISETP.NE.AND P1, PT, R3, RZ, PT ;  /* 0x000000ff0300720c */ /* 0x000fe20003f25270 */
[----:B--2---:R-:W0:Y:S02]  /*0c10*/  @!P0 F2I.TRUNC.NTZ R6, R14 ;  /* 0x0000000e00068305 */ /* 0x004e24000020f100 */
[----:B0-----:R-:W-:-:S05]  /*0c20*/  @!P0 LEA R6, R6, UR4, 0x2 ;  /* 0x0000000406068c11 */ /* 0x001fca000f8e10ff */
[----:B------:R-:W0:Y:S02]  /*0c30*/  @!P0 LDS R16, [R6] ;  /* 0x0000000006108984 */ /* 0x000e240000000800 */
[----:B0-----:R-:W-:-:S05]  /*0c40*/  @!P0 I2FP.F32.S32 R19, R16 ;  /* 0x0000001000138245 */ /* 0x001fca0000201400 */
[----:B---3--:R-:W-:-:S06]  /*0c50*/  @!P0 FFMA R17, R12, R17, R19 ;  /* 0x000000110c118223 */ /* 0x008fcc0000000013 */
[----:B------:R-:W0:Y:S02]  /*0c60*/  @!P0 F2I.TRUNC.NTZ R17, R17 ;  /* 0x0000001100118305 */ /* 0x000e24000020f100 */
[----:B0-----:R1:W-:Y:S01]  /*0c70*/  @!P0 STS [R6], R17 ;  /* 0x0000001106008388 */ /* 0x0013e20000000800 */
[----:B------:R-:W-:Y:S01]  /*0c80*/  BAR.SYNC.DEFER_BLOCKING 0x0 ;  /* 0x0000000000007b1d */ /* 0x000fe20000010000 */
[----:B------:R-:W-:-:S05]  /*0c90*/  IADD3 R10, P0, PT, R10, 0x4, RZ ;  /* 0x000000040a0a7810 */ /* 0x000fca0007f1e0ff */
[----:B------:R-:W-:Y:S01]  /*0ca0*/  IMAD.X R11, RZ, RZ, R11, P0 ;  /* 0x000000ffff0b7224 */ /* 0x000fe200000e060b */
[----:B------:R-:W-:Y:S07]  /*0cb0*/  @P1 BRA `(.L_x_3) ;  /* 0xfffffffc00741947 */ /* 0x000fee000383ffff */
.L_x_0:
[----:B------:R-:W2:Y:S01]  /*0cc0*/  LDS R2, [R2] ;  /* 0x0000000002027984 */ /* 0x000ea20000000800 */
[----:B------:R-:W3:Y:S02]  /*0cd0*/  LDC.64 R4, c[0x0][0x390] ;  /* 0x0000e400ff047b82 */ /* 0x000ee40000000a00 */
[----:B---3--:R-:W-:Y:S01]  /*0ce0*/  IMAD.WIDE.U32 R4, R0, 0x4, R4 ;  /* 0x0000000400047825 */ /* 0x008fe200078e0004 */
[----:B--2---:R-:W-:-:S05]  /*0cf0*/  I2FP.F32.S32 R3, R2 ;  /* 0x0000000200037245 */ /* 0x004fca0000201400 */
[----:B------:R-:W-:Y:S01]  /*0d00*/  STG.E desc[UR8][R4.64], R3 ;  /* 0x0000000304007986 */ /* 0x000fe2000c101908 */
[----:B------:R-:W-:Y:S05]  /*0d10*/  EXIT ;  /* 0x000000000000794d */ /* 0x000fea0003800000 */
.L_x_4:
[----:B------:R-:W-:-:S00]  /*0d20*/  BRA `(.L_x_4) ;  /* 0xfffffffc00fc7947 */ /* 0x000fc0000383ffff */
[----:B------:R-:W-:-:S00]  /*0d30*/  NOP ;  /* 0x0000000000007918 */ /* 0x000fc00000000000 */
        /* <DEDUP_REMOVED lines=12> */
.L_x_12:


//--------------------- .text._Z9SSTVectorPfPii   --------------------------
	.section	.text._Z9SSTVectorPfPii,"ax",@progbits
	.align	128
        .global         _Z9SSTVectorPfPii
        .type           _Z9SSTVectorPfPii,@function
        .size           _Z9SSTVectorPfPii,(.L_x_13 - _Z9SSTVectorPfPii)
        .other          _Z9SSTVectorPfPii,@"STO_CUDA_ENTRY STV_DEFAULT"
_Z9SSTVectorPfPii:
.text._Z9SSTVectorPfPii:
[----:B------:R-:W0:Y:S01]  /*0000*/  LDC R1, c[0x0][0x37c] ;  /* 0x0000df00ff017b82 */ /* 0x000e220000000800 */
[----:B------:R-:W1:Y:S01]  /*0010*/  S2R R0, SR_TID.X ;  /* 0x0000000000007919 */ /* 0x000e620000002100 */
[----:B------:R-:W1:Y:S02]  /*0020*/  LDCU UR4, c[0x0][0x390] ;  /* 0x00007200ff0477ac */ /* 0x000e640008000800 */
[----:B-1----:R-:W-:-:S13]  /*0030*/  ISETP.GE.AND P0, PT, R0, UR4, PT ;  /* 0x0000000400007c0c */ /* 0x002fda000bf06270 */
[----:B------:R-:W-:Y:S05]  /*0040*/  @P0 EXIT ;  /* 0x000000000000094d */ /* 0x000fea0003800000 */
[----:B------:R-:W-:-:S13]  /*0050*/  ISETP.NE.AND P0, PT, R0, RZ, PT ;  /* 0x000000ff0000720c */ /* 0x000fda0003f05270 */
[----:B------:R-:W-:Y:S05]  /*0060*/  @!P0 EXIT ;  /* 0x000000000000894d */ /* 0x000fea0003800000 */
[----:B------:R-:W0:Y:S01]  /*0070*/  LDC.64 R2, c[0x0][0x388] ;  /* 0x0000e200ff027b82 */ /* 0x000e220000000a00 */
[----:B------:R-:W0:Y:S02]  /*0080*/  LDCU.64 UR4, c[0x0][0x358] ;  /* 0x00006b00ff0477ac */ /* 0x000e240008000a00 */
[----:B0-----:R-:W-:Y:S01]  /*0090*/  STG.E desc[UR4][R2.64], R1 ;  /* 0x0000000102007986 */ /* 0x001fe2000c101904 */
[----:B------:R-:W-:Y:S05]  /*00a0*/  EXIT ;  /* 0x000000000000794d */ /* 0x000fea0003800000 */
.L_x_5:
        /* <DEDUP_REMOVED lines=13> */
.L_x_13:


//--------------------- .text._Z9SSTMatrixPfPii   --------------------------
	.section	.text._Z9SSTMatrixPfPii,"ax",@progbits
	.align	128
        .global         _Z9SSTMatrixPfPii
        .type           _Z9SSTMatrixPfPii,@function
        .size           _Z9SSTMatrixPfPii,(.L_x_14 - _Z9SSTMatrixPfPii)
        .other          _Z9SSTMatrixPfPii,@"STO_CUDA_ENTRY STV_DEFAULT"
_Z9SSTMatrixPfPii:
.text._Z9SSTMatrixPfPii:
[----:B------:R-:W0:Y:S01]  /*0000*/  LDC R1, c[0x0][0x37c] ;  /* 0x0000df00ff017b82 */ /* 0x000e220000000800 */
[----:B------:R-:W1:Y:S07]  /*0010*/  S2R R0, SR_TID.X ;  /* 0x0000000000007919 */ /* 0x000e6e0000002100 */
[----:B------:R-:W1:Y:S08]  /*0020*/  S2UR UR4, SR_CTAID.X ;  /* 0x00000000000479c3 */ /* 0x000e700000002500 */
[----:B------:R-:W2:Y:S01]  /*0030*/  LDC R3, c[0x0][0x390] ;  /* 0x0000e400ff037b82 */ /* 0x000ea20000000800 */
[----:B-1----:R-:W-:-:S04]  /*0040*/  VIMNMX R0, PT, PT, R0, UR4, !PT ;  /* 0x0000000400007c48 */ /* 0x002fc8000ffe0100 */
[----:B--2---:R-:W-:Y:S01]  /*0050*/  ISETP.GE.AND P0, PT, R0, R3, PT ;  /* 0x000000030000720c */ /* 0x004fe20003f06270 */
[----:B------:R-:W-:-:S12]  /*0060*/  IMAD.U32 R0, RZ, RZ, UR4 ;  /* 0x00000004ff007e24 */ /* 0x000fd8000f8e00ff */
[----:B0-----:R-:W-:Y:S05]  /*0070*/  @P0 EXIT ;  /* 0x000000000000094d */ /* 0x001fea0003800000 */
[----:B------:R-:W-:Y:S01]  /*0080*/  VIADDMNMX R2, R0, 0x40, R3, !PT ;  /* 0x0000004000027846 */ /* 0x000fe20007800103 */
[----:B------:R-:W0:Y:S01]  /*0090*/  LDCU.64 UR6, c[0x0][0x358] ;  /* 0x00006b00ff0677ac */ /* 0x000e220008000a00 */
[----:B------:R-:W-:-:S05]  /*00a0*/  LOP3.LUT R3, RZ, R0, RZ, 0x33, !PT ;  /* 0x00000000ff037212 */ /* 0x000fca00078e33ff */
[----:B------:R-:W-:-:S05]  /*00b0*/  IMAD.IADD R6, R2, 0x1, R3 ;  /* 0x0000000102067824 */ /* 0x000fca00078e0203 */
[----:B------:R-:W-:-:S04]  /*00c0*/  LOP3.LUT R2, R6, 0xc0, RZ, 0xc0, !PT ;  /* 0x000000c006027812 */ /* 0x000fc800078ec0ff */
[----:B------:R-:W-:-:S13]  /*00d0*/  ISETP.NE.AND P0, PT, R2, 0xc0, PT ;  /* 0x000000c00200780c */ /* 0x000fda0003f05270 */
[----:B0-----:R-:W-:Y:S05]  /*00e0*/  @!P0 BRA `(.L_x_6) ;  /* 0x00000000003c8947 */ /* 0x001fea0003800000 */
[----:B------:R-:W0:Y:S01]  /*00f0*/  LDC.64 R2, c[0x0][0x388] ;  /* 0x0000e200ff027b82 */ /* 0x000e220000000a00 */
[----:B------:R-:W-:Y:S02]  /*0100*/  LEA.HI R4, R6, 0x1, RZ, 0x1a ;  /* 0x0000000106047811 */ /* 0x000fe400078fd0ff */
[----:B------:R-:W-:-:S03]  /*0110*/  ISETP.NE.AND P0, PT, R0, RZ, PT ;  /* 0x000000ff0000720c */ /* 0x000fc60003f05270 */
[C---:B------:R-:W-:Y:S01]  /*0120*/  IMAD.SHL.U32 R5, R4.reuse, 0x40, RZ ;  /* 0x0000004004057824 */ /* 0x040fe200078e00ff */
[----:B------:R-:W-:-:S04]  /*0130*/  LOP3.LUT R4, R4, 0x3, RZ, 0xc0, !PT ;  /* 0x0000000304047812 */ /* 0x000fc800078ec0ff */
[----:B------:R-:W-:Y:S01]  /*0140*/  LOP3.LUT R5, R5, 0xc0, RZ, 0xc0, !PT ;  /* 0x000000c005057812 */ /* 0x000fe200078ec0ff */
[----:B------:R-:W-:Y:S02]  /*0150*/  IMAD.MOV R4, RZ, RZ, -R4 ;  /* 0x000000ffff047224 */ /* 0x000fe400078e0a04 */
[----:B0-----:R-:W-:-:S04]  /*0160*/  IMAD.WIDE.U32 R2, R0, 0x4, R2 ;  /* 0x0000000400027825 */ /* 0x001fc800078e0002 */
[----:B------:R-:W-:-:S07]  /*0170*/  IMAD.IADD R0, R0, 0x1, R5 ;  /* 0x0000000100007824 */ /* 0x000fce00078e0205 */
.L_x_7:
[----:B------:R-:W-:Y:S01]  /*0180*/  VIADD R4, R4, 0x1 ;  /* 0x0000000104047836 */ /* 0x000fe20000000000 */
[----:B------:R0:W-:Y:S04]  /*0190*/  @P0 STG.E desc[UR6][R2.64], R1 ;  /* 0x0000000102000986 */ /* 0x0001e8000c101906 */
[----:B------:R-:W-:Y:S02]  /*01a0*/  ISETP.NE.AND P2, PT, R4, RZ, PT ;  /* 0x000000ff0400720c */ /* 0x000fe40003f45270 */
[----:B0-----:R-:W-:-:S05]  /*01b0*/  IADD3 R2, P1, PT, R2, 0x100, RZ ;  /* 0x0000010002027810 */ /* 0x001fca0007f3e0ff */
[----:B------:R-:W-:-:S06]  /*01c0*/  IMAD.X R3, RZ, RZ, R3, P1 ;  /* 0x000000ffff037224 */ /* 0x000fcc00008e0603 */
[----:B------:R-:W-:Y:S05]  /*01d0*/  @P2 BRA `(.L_x_7) ;  /* 0xfffffffc00e82947 */ /* 0x000fea000383ffff */
.L_x_6:
[----:B------:R-:W-:-:S13]  /*01e0*/  ISETP.GE.U32.AND P0, PT, R6, 0xc0, PT ;  /* 0x000000c00600780c */ /* 0x000fda0003f06070 */
[----:B------:R-:W-:Y:S05]  /*01f0*/  @!P0 EXIT ;  /* 0x000000000000894d */ /* 0x000fea0003800000 */
[----:B------:R-:W0:Y:S01]  /*0200*/  LDCU UR4, c[0x0][0x390] ;  /* 0x00007200ff0477ac */ /* 0x000e220008000800 */
[----:B------:R-:W-:Y:S02]  /*0210*/  PLOP3.LUT P0, PT, PT, PT, PT, 0x80, 0x8 ;  /* 0x000000000008781c */ /* 0x000fe40003f0f070 */
[----:B0-----:R-:W-:-:S04]  /*0220*/  IADD3 R2, PT, PT, -R0, UR4, RZ ;  /* 0x0000000400027c10 */ /* 0x001fc8000fffe1ff */
[----:B------:R-:W-:-:S13]  /*0230*/  ISETP.GT.AND P1, PT, R2, 0x300, PT ;  /* 0x000003000200780c */ /* 0x000fda0003f24270 */
[----:B------:R-:W-:Y:S05]  /*0240*/  @!P1 BRA `(.L_x_8) ;  /* 0x0000000000b49947 */ /* 0x000fea0003800000 */
[----:B------:R-:W0:Y:S01]  /*0250*/  LDC.64 R8, c[0x0][0x388] ;  /* 0x0000e200ff087b82 */ /* 0x000e220000000a00 */
[----:B------:R-:W-:Y:S01]  /*0260*/  PLOP3.LUT P0, PT, PT, PT, PT, 0x8, 0x80 ;  /* 0x000000000080781c */ /* 0x000fe20003f0e170 */
[----:B------:R-:W-:-:S12]  /*0270*/  UIADD3 UR4, UPT, UPT, UR4, -0x300, URZ ;  /* 0xfffffd0004047890 */ /* 0x000fd8000fffe0ff */
.L_x_9:
[----:B------:R-:W-:Y:S01]  /*0280*/  ISETP.NE.AND P1, PT, RZ, UR4, PT ;  /* 0x00000004ff007c0c */ /* 0x000fe2000bf25270 */
[C-C-:B01----:R-:W-:Y:S01]  /*0290*/  IMAD.WIDE.U32 R2, R0.reuse, 0x4, R8.reuse ;  /* 0x0000000400027825 */ /* 0x143fe200078e0008 */
[----:B------:R-:W-:Y:S02]  /*02a0*/  ISETP.NE.AND P2, PT, RZ, UR4, PT ;  /* 0x00000004ff007c0c */ /* 0x000fe4000bf45270 */
[----:B------:R-:W-:Y:S01]  /*02b0*/  ISETP.NE.AND P3, PT, RZ, UR4, PT ;  /* 0x00000004ff007c0c */ /* 0x000fe2000bf65270 */
[C---:B------:R-:W-:Y:S01]  /*02c0*/  VIADD R5, R0.reuse, 0x100 ;  /* 0x0000010000057836 */ /* 0x040fe20000000000 */
[----:B------:R-:W-:Y:S01]  /*02d0*/  ISETP.NE.AND P5, PT, RZ, UR4, PT ;  /* 0x00000004ff007c0c */ /* 0x000fe2000bfa5270 */
[----:B------:R-:W-:Y:S01]  /*02e0*/  VIADD R7, R0, 0x200 ;  /* 0x0000020000077836 */ /* 0x000fe20000000000 */
[----:B------:R-:W-:Y:S01]  /*02f0*/  ISETP.NE.AND P4, PT, RZ, UR4, PT ;  /* 0x00000004ff007c0c */ /* 0x000fe2000bf85270 */
[----:B------:R-:W-:Y:S01]  /*0300*/  IMAD.WIDE.U32 R4, R5, 0x4, R8 ;  /* 0x0000000405047825 */ /* 0x000fe200078e0008 */
[----:B------:R-:W-:-:S03]  /*0310*/  ISETP.NE.AND P6, PT, RZ, UR4, PT ;  /* 0x00000004ff007c0c */ /* 0x000fc6000bfc5270 */
[----:B------:R-:W-:Y:S01]  /*0320*/  @P1 STG.E desc[UR6][R2.64], R1 ;  /* 0x0000000102001986 */ /* 0x000fe2000c101906 */
[----:B------:R-:W-:Y:S01]  /*0330*/  ISETP.NE.AND P1, PT, RZ, UR4, PT ;  /* 0x00000004ff007c0c */ /* 0x000fe2000bf25270 */
[----:B------:R-:W-:Y:S02]  /*0340*/  IMAD.WIDE.U32 R6, R7, 0x4, R8 ;  /* 0x0000000407067825 */ /* 0x000fe400078e0008 */
[----:B------:R-:W-:Y:S01]  /*0350*/  @P2 STG.E desc[UR6][R2.64+0x100], R1 ;  /* 0x0001000102002986 */ /* 0x000fe2000c101906 */
[----:B------:R-:W-:-:S03]  /*0360*/  ISETP.NE.AND P2, PT, RZ, UR4, PT ;  /* 0x00000004ff007c0c */ /* 0x000fc6000bf45270 */
[----:B------:R-:W-:Y:S01]  /*0370*/  @P3 STG.E desc[UR6][R2.64+0x200], R1 ;  /* 0x0002000102003986 */ /* 0x000fe2000c101906 */
[----:B------:R-:W-:-:S03]  /*0380*/  ISETP.NE.AND P3, PT, RZ, UR4, PT ;  /* 0x00000004ff007c0c */ /* 0x000fc6000bf65270 */
[----:B------:R0:W-:Y:S01]  /*0390*/  @P5 STG.E desc[UR6][R2.64+0x300], R1 ;  /* 0x0003000102005986 */ /* 0x0001e2000c101906 */
[----:B------:R-:W-:-:S03]  /*03a0*/  ISETP.NE.AND P5, PT, RZ, UR4, PT ;  /* 0x00000004ff007c0c */ /* 0x000fc6000bfa5270 */
[----:B------:R1:W-:Y:S01]  /*03b0*/  @P1 STG.E desc[UR6][R4.64], R1 ;  /* 0x0000000104001986 */ /* 0x0003e2000c101906 */
[----:B------:R-:W-:-:S03]  /*03c0*/  ISETP.NE.AND P1, PT, RZ, UR4, PT ;  /* 0x00000004ff007c0c */ /* 0x000fc6000bf25270 */
[----:B------:R1:W-:Y:S01]  /*03d0*/  @P2 STG.E desc[UR6][R4.64+0x100], R1 ;  /* 0x0001000104002986 */ /* 0x0003e2000c101906 */
[----:B------:R-:W-:Y:S01]  /*03e0*/  ISETP.NE.AND P2, PT, RZ, UR4, PT ;  /* 0x00000004ff007c0c */ /* 0x000fe2000bf45270 */
[C---:B0-----:R-:W-:Y:S02]  /*03f0*/  VIADD R3, R0.reuse, 0x300 ;  /* 0x0000030000037836 */ /* 0x041fe40000000000 */
[----:B------:R1:W-:Y:S01]  /*0400*/  @P3 STG.E desc[UR6][R4.64+0x200], R1 ;  /* 0x0002000104003986 */ /* 0x0003e2000c101906 */
[----:B------:R-:W-:Y:S01]  /*0410*/  VIADD R0, R0, 0x400 ;  /* 0x0000040000007836 */ /* 0x000fe20000000000 */
[----:B------:R-:W-:Y:S01]  /*0420*/  ISETP.NE.AND P3, PT, RZ, UR4, PT ;  /* 0x00000004ff007c0c */ /* 0x000fe2000bf65270 */
[----:B------:R-:W-:Y:S01]  /*0430*/  IMAD.WIDE.U32 R2, R3, 0x4, R8 ;  /* 0x0000000403027825 */ /* 0x000fe200078e0008 */
[----:B------:R1:W-:Y:S01]  /*0440*/  @P4 STG.E desc[UR6][R4.64+0x300], R1 ;  /* 0x0003000104004986 */ /* 0x0003e2000c101906 */
[----:B------:R-:W-:-:S03]  /*0450*/  ISETP.NE.AND P4, PT, RZ, UR4, PT ;  /* 0x00000004ff007c0c */ /* 0x000fc6000bf85270 */
[----:B------:R1:W-:Y:S01]  /*0460*/  @P6 STG.E desc[UR6][R6.64], R1 ;  /* 0x0000000106006986 */ /* 0x0003e2000c101906 */
[----:B------:R-:W-:-:S03]  /*0470*/  ISETP.NE.AND P6, PT, RZ, UR4, PT ;  /* 0x00000004ff007c0c */ /* 0x000fc6000bfc5270 */
[----:B------:R1:W-:Y:S01]  /*0480*/  @P5 STG.E desc[UR6][R6.64+0x100], R1 ;  /* 0x0001000106005986 */ /* 0x0003e2000c101906 */
[----:B------:R-:W-:-:S03]  /*0490*/  ISETP.NE.AND P5, PT, RZ, UR4, PT ;  /* 0x00000004ff007c0c */ /* 0x000fc6000bfa5270 */
[----:B------:R1:W-:Y:S01]  /*04a0*/  @P1 STG.E desc[UR6][R6.64+0x200], R1 ;  /* 0x0002000106001986 */ /* 0x0003e2000c101906 */
[----:B------:R-:W-:-:S03]  /*04b0*/  ISETP.GE.AND P1, PT, R0, UR4, PT ;  /* 0x0000000400007c0c */ /* 0x000fc6000bf26270 */
[----:B------:R1:W-:Y:S04]  /*04c0*/  @P2 STG.E desc[UR6][R6.64+0x300], R1 ;  /* 0x0003000106002986 */ /* 0x0003e8000c101906 */
[----:B------:R1:W-:Y:S04]  /*04d0*/  @P3 STG.E desc[UR6][R2.64], R1 ;  /* 0x0000000102003986 */ /* 0x0003e8000c101906 */
[----:B------:R1:W-:Y:S04]  /*04e0*/  @P4 STG.E desc[UR6][R2.64+0x100], R1 ;  /* 0x0001000102004986 */ /* 0x0003e8000c101906 */
[----:B------:R1:W-:Y:S04]  /*04f0*/  @P5 STG.E desc[UR6][R2.64+0x200], R1 ;  /* 0x0002000102005986 */ /* 0x0003e8000c101906 */
[----:B------:R1:W-:Y:S01]  /*0500*/  @P6 STG.E desc[UR6][R2.64+0x300], R1 ;  /* 0x0003000102006986 */ /* 0x0003e2000c101906 */
[----:B------:R-:W-:Y:S05]  /*0510*/  @!P1 BRA `(.L_x_9) ;  /* 0xfffffffc00589947 */ /* 0x000fea000383ffff */
.L_x_8:
[----:B------:R-:W1:Y:S02]  /*0520*/  LDCU UR4, c[0x0][0x390] ;  /* 0x00007200ff0477ac */ /* 0x000e640008000800 */
[----:B-1----:R-:W-:-:S04]  /*0530*/  IADD3 R2, PT, PT, -R0, UR4, RZ ;  /* 0x0000000400027c10 */ /* 0x002fc8000fffe1ff */
[----:B------:R-:W-:-:S13]  /*0540*/  ISETP.GT.AND P1, PT, R2, 0x100, PT ;  /* 0x000001000200780c */ /* 0x000fda0003f24270 */
[----:B------:R-:W-:Y:S05]  /*0550*/  @!P1 BRA `(.L_x_10) ;  /* 0x0000000000589947 */ /* 0x000fea0003800000 */
[----:B------:R-:W0:Y:S01]  /*0560*/  LDC.64 R2, c[0x0][0x388] ;  /* 0x0000e200ff027b82 */ /* 0x000e220000000a00 */
[C---:B------:R-:W-:Y:S01]  /*0570*/  ISETP.NE.AND P6, PT, R0.reuse, RZ, PT ;  /* 0x000000ff0000720c */ /* 0x040fe20003fc5270 */
[C---:B------:R-:W-:Y:S01]  /*0580*/  VIADD R7, R0.reuse, 0x100 ;  /* 0x0000010000077836 */ /* 0x040fe20000000000 */
[C---:B------:R-:W-:Y:S02]  /*0590*/  ISETP.NE.AND P5, PT, R0.reuse, RZ, PT ;  /* 0x000000ff0000720c */ /* 0x040fe40003fa5270 */
[C---:B------:R-:W-:Y:S02]  /*05a0*/  ISETP.NE.AND P4, PT, R0.reuse, RZ, PT ;  /* 0x000000ff0000720c */ /* 0x040fe40003f85270 */
[C---:B------:R-:W-:Y:S02]  /*05b0*/  ISETP.NE.AND P3, PT, R0.reuse, RZ, PT ;  /* 0x000000ff0000720c */ /* 0x040fe40003f65270 */
[C---:B------:R-:W-:Y:S02]  /*05c0*/  ISETP.NE.AND P2, PT, R0.reuse, RZ, PT ;  /* 0x000000ff0000720c */ /* 0x040fe40003f45270 */
[----:B------:R-:W-:-:S02]  /*05d0*/  ISETP.NE.AND P1, PT, R0, RZ, PT ;  /* 0x000000ff0000720c */ /* 0x000fc40003f25270 */
[C---:B------:R-:W-:Y:S01]  /*05e0*/  ISETP.NE.AND P0, PT, R0.reuse, RZ, PT ;  /* 0x000000ff0000720c */ /* 0x040fe20003f05270 */
[----:B0-----:R-:W-:-:S04]  /*05f0*/  IMAD.WIDE.U32 R4, R0, 0x4, R2 ;  /* 0x0000000400047825 */ /* 0x001fc800078e0002 */
[C---:B------:R-:W-:Y:S01]  /*0600*/  IMAD.WIDE.U32 R2, R7.reuse, 0x4, R2 ;  /* 0x0000000407027825 */ /* 0x040fe200078e0002 */
[----:B------:R0:W-:Y:S01]  /*0610*/  @P6 STG.E desc[UR6][R4.64], R1 ;  /* 0x0000000104006986 */ /* 0x0001e2000c101906 */
[----:B------:R-:W-:Y:S02]  /*0620*/  ISETP.NE.AND P6, PT, R0, RZ, PT ;  /* 0x000000ff0000720c */ /* 0x000fe40003fc5270 */
[----:B------:R-:W-:Y:S01]  /*0630*/  VIADD R0, R7, 0x100 ;  /* 0x0000010007007836 */ /* 0x000fe20000000000 */
[----:B------:R0:W-:Y:S04]  /*0640*/  @P5 STG.E desc[UR6][R4.64+0x100], R1 ;  /* 0x0001000104005986 */ /* 0x0001e8000c101906 */
[----:B------:R0:W-:Y:S04]  /*0650*/  @P4 STG.E desc[UR6][R4.64+0x200], R1 ;  /* 0x0002000104004986 */ /* 0x0001e8000c101906 */
[----:B------:R0:W-:Y:S04]  /*0660*/  @P3 STG.E desc[UR6][R4.64+0x300], R1 ;  /* 0x0003000104003986 */ /* 0x0001e8000c101906 */
[----:B------:R0:W-:Y:S04]  /*0670*/  @P2 STG.E desc[UR6][R2.64], R1 ;  /* 0x0000000102002986 */ /* 0x0001e8000c101906 */
[----:B------:R0:W-:Y:S04]  /*0680*/  @P1 STG.E desc[UR6][R2.64+0x100], R1 ;  /* 0x0001000102001986 */ /* 0x0001e8000c101906 */
[----:B------:R0:W-:Y:S04]  /*0690*/  @P6 STG.E desc[UR6][R2.64+0x300], R1 ;  /* 0x0003000102006986 */ /* 0x0001e8000c101906 */
[----:B------:R0:W-:Y:S01]  /*06a0*/  @P0 STG.E desc[UR6][R2.64+0x200], R1 ;  /* 0x0002000102000986 */ /* 0x0001e2000c101906 */
[----:B------:R-:W-:-:S13]  /*06b0*/  PLOP3.LUT P0, PT, PT, PT, PT, 0x8, 0x80 ;  /* 0x000000000080781c */ /* 0x000fda0003f0e170 */
.L_x_10:
[----:B------:R-:W-:-:S13]  /*06c0*/  ISETP.LT.OR P0, PT, R0, UR4, P0 ;  /* 0x0000000400007c0c */ /* 0x000fda0008701670 */
[----:B------:R-:W-:Y:S05]  /*06d0*/  @!P0 EXIT ;  /* 0x000000000000894d */ /* 0x000fea0003800000 */
[----:B0-----:R-:W0:Y:S01]  /*06e0*/  LDC.64 R2, c[0x0][0x388] ;  /* 0x0000e200ff027b82 */ /* 0x001e220000000a00 */
[C---:B------:R-:W-:Y:S02]  /*06f0*/  ISETP.NE.AND P0, PT, R0.reuse, RZ, PT ;  /* 0x000000ff0000720c */ /* 0x040fe40003f05270 */
[C---:B------:R-:W-:Y:S02]  /*0700*/  ISETP.NE.AND P1, PT, R0.reuse, RZ, PT ;  /* 0x000000ff0000720c */ /* 0x040fe40003f25270 */
[C---:B------:R-:W-:Y:S02]  /*0710*/  ISETP.NE.AND P2, PT, R0.reuse, RZ, PT ;  /* 0x000000ff0000720c */ /* 0x040fe40003f45270 */
[C---:B------:R-:W-:Y:S01]  /*0720*/  ISETP.NE.AND P3, PT, R0.reuse, RZ, PT ;  /* 0x000000ff0000720c */ /* 0x040fe20003f65270 */
[----:B0-----:R-:W-:-:S06]  /*0730*/  IMAD.WIDE.U32 R2, R0, 0x4, R2 ;  /* 0x0000000400027825 */ /* 0x001fcc00078e0002 */
[----:B------:R-:W-:Y:S04]  /*0740*/  @P0 STG.E desc[UR6][R2.64], R1 ;  /* 0x0000000102000986 */ /* 0x000fe8000c101906 */
[----:B------:R-:W-:Y:S04]  /*0750*/  @P1 STG.E desc[UR6][R2.64+0x100], R1 ;  /* 0x0001000102001986 */ /* 0x000fe8000c101906 */
[----:B------:R-:W-:Y:S04]  /*0760*/  @P2 STG.E desc[UR6][R2.64+0x200], R1 ;  /* 0x0002000102002986 */ /* 0x000fe8000c101906 */
[----:B------:R-:W-:Y:S01]  /*0770*/  @P3 STG.E desc[UR6][R2.64+0x300], R1 ;  /* 0x0003000102003986 */ /* 0x000fe2000c101906 */
[----:B------:R-:W-:Y:S05]  /*0780*/  EXIT ;  /* 0x000000000000794d */ /* 0x000fea0003800000 */
.L_x_11:
        /* <DEDUP_REMOVED lines=15> */
.L_x_14:


//--------------------- .nv.shared._Z4SMSVPfS_S_PiS0_i --------------------------
	.section	.nv.shared._Z4SMSVPfS_S_PiS0_i,"aw",@nobits
	.sectionflags	@""
	.align	4
.nv.shared._Z4SMSVPfS_S_PiS0_i:
	.zero		1280


//--------------------- .nv.shared.reserved.0     --------------------------
	.section	.nv.shared.reserved.0,"aw",@nobits
	.weak		__nv_reservedSMEM_offset_0_alias
	.size		__nv_reservedSMEM_offset_0_alias, 0, 64
	.other		__nv_reservedSMEM_offset_0_alias,@"STO_CUDA_RESERVED_SHARED STV_DEFAULT"
__nv_reservedSMEM_offset_0_alias:
	.zero		0
	.zero		64


//--------------------- .nv.constant0._Z4SMSVPfS_S_PiS0_i --------------------------
	.section	.nv.constant0._Z4SMSVPfS_S_PiS0_i,"a",@progbits
	.sectionflags	@""
	.align	4
.nv.constant0._Z4SMSVPfS_S_PiS0_i:
	.zero		940


//--------------------- .nv.constant0._Z9SSTVectorPfPii --------------------------
	.section	.nv.constant0._Z9SSTVectorPfPii,"a",@progbits
	.sectionflags	@""
	.align	4
.nv.constant0._Z9SSTVectorPfPii:
	.zero		916


//--------------------- .nv.constant0._Z9SSTMatrixPfPii --------------------------
	.section	.nv.constant0._Z9SSTMatrixPfPii,"a",@progbits
	.sectionflags	@""
	.align	4
.nv.constant0._Z9SSTMatrixPfPii:
	.zero		916


//--------------------- SYMBOLS --------------------------

	.type		.nv.reservedSmem.offset0,@object
	.size		.nv.reservedSmem.offset0,0x4
	.type		.nv.reservedSmem.cap,@object
	.size		.nv.reservedSmem.cap,0x4
